	.target	sm_100a

	.elftype	@"ET_EXEC"


//--------------------- .note.nv.tkinfo           --------------------------
	.section	.note.nv.tkinfo,"",@"SHT_NOTE"
	.sectionflags	@"SHF_NOTE_NV_TKINFO"
	.tkinfo
        /*0018*/ 	.word	0x00000002
        /*0030*/ 	.string	""
        /*0030*/ 	.string	"ptxas"
        /*0030*/ 	.string	"Cuda compilation tools, release 13.0, V13.0.88"
        /*0030*/ 	.string	"Build cuda_13.0.r13.0/compiler.36424714_0"
        /*0030*/ 	.string	"-arch sm_100a -m 64 "



//--------------------- .note.nv.cuinfo           --------------------------
	.section	.note.nv.cuinfo,"",@"SHT_NOTE"
	.sectionflags	@"SHF_NOTE_NV_CUINFO"
        /*0018*/ 	.short	0x0002
        /*001a*/ 	.short	0x0064
        /*001c*/ 	.short	0x0082
	.zero		2


//--------------------- .nv.info                  --------------------------
	.section	.nv.info,"",@"SHT_CUDA_INFO"
	.align	4


	//----- nvinfo : EIATTR_REGCOUNT
	.align		4
        /*0000*/ 	.byte	0x04, 0x2f
        /*0002*/ 	.short	(.L_19 - .L_18)
	.align		4
.L_18:
        /*0004*/ 	.word	index@(_ZN7cutlass13device_kernelINS_4gemm6kernel13GemmUniversalIN4cute5tupleIJiiiiEEENS1_10collective13CollectiveMmaINS1_35MainloopSm100TmaUmmaWarpSpecializedILi8ELi2ELi4ENS5_IJNS4_1CILi2EEENSA_ILi1EEESC_EEEEENS5_IJNSA_ILi64EEENSA_ILi128EEENSA_ILi32EEEEEENS_10tfloat32_tENS5_IJlSC_lEEESJ_SK_NS4_8TiledMMAINS4_8MMA_AtomIJNS4_17SM100_MMA_TF32_SSISJ_SJ_fLi64ELi128ELNS4_4UMMA5MajorE0ELSP_0ELNSO_7ScaleInE0ELSQ_0EEEEEENS4_6LayoutINS5_IJSC_SC_SC_EEENS5_IJNSA_ILi0EEESV_SV_EEEEENS5_IJNS4_10UnderscoreESY_SY_EEEEENS4_13SM90_TMA_LOADENS4_14ComposedLayoutINS4_7SwizzleILi3ELi4ELi3EEENS4_18smem_ptr_flag_bitsILi32EEENST_INS5_IJNSA_ILi8EEESH_EEENS5_IJSH_SC_EEEEEEEvNS4_8identityENS4_23SM90_TMA_LOAD_MULTICASTES1B_vS1C_EENS_8epilogue10collective18CollectiveEpilogueINS1F_23Sm100TmaWarpSpecializedILi4ELi2ELi16ELb1ELb0EEEJSI_NS5_IJNST_ISF_SC_EENST_ISH_SC_EEEEESJ_SK_SJ_SK_NS1F_6fusion15FusionCallbacksIS1J_NS1N_17LinearCombinationISJ_fSJ_fLNS_15FloatRoundStyleE2EEESI_S1M_JEEENS4_5SM1004TMEM4LOAD26SM100_TMEM_LOAD_16dp128b8xES11_S1B_NS4_17SM75_U32x4_LDSM_NENS4_14SM90_TMA_STOREES1B_NS4_17SM90_U32x4_STSM_NENS4_39AutoVectorizingCopyWithAssumedAlignmentILi128EEEEEEvvEEEEvNT_6ParamsE)
        /*0008*/ 	.word	0x0000005f


	//----- nvinfo : EIATTR_FRAME_SIZE
	.align		4
.L_19:
        /*000c*/ 	.byte	0x04, 0x11
        /*000e*/ 	.short	(.L_21 - .L_20)
	.align		4
.L_20:
        /*0010*/ 	.word	index@($__internal_2_$__cuda_sm10x_tcgen05_guardrail_trap_unallocated_columns_being_dealloced)
        /*0014*/ 	.word	0x00000000


	//----- nvinfo : EIATTR_FRAME_SIZE
	.align		4
.L_21:
        /*0018*/ 	.byte	0x04, 0x11
        /*001a*/ 	.short	(.L_23 - .L_22)
	.align		4
.L_22:
        /*001c*/ 	.word	index@($__internal_1_$__cuda_sm10x_tcgen05_guardrail_trap_phase_invalid_during_alloc)
        /*0020*/ 	.word	0x00000000


	//----- nvinfo : EIATTR_FRAME_SIZE
	.align		4
.L_23:
        /*0024*/ 	.byte	0x04, 0x11
        /*0026*/ 	.short	(.L_25 - .L_24)
	.align		4
.L_24:
        /*0028*/ 	.word	index@($__internal_0_$__cuda_sm10x_tcgen05_guardrail_trap_col_being_dealloced_not_returned_by_alloc)
        /*002c*/ 	.word	0x00000000


	//----- nvinfo : EIATTR_FRAME_SIZE
	.align		4
.L_25:
        /*0030*/ 	.byte	0x04, 0x11
        /*0032*/ 	.short	(.L_27 - .L_26)
	.align		4
.L_26:
        /*0034*/ 	.word	index@(_ZN7cutlass13device_kernelINS_4gemm6kernel13GemmUniversalIN4cute5tupleIJiiiiEEENS1_10collective13CollectiveMmaINS1_35MainloopSm100TmaUmmaWarpSpecializedILi8ELi2ELi4ENS5_IJNS4_1CILi2EEENSA_ILi1EEESC_EEEEENS5_IJNSA_ILi64EEENSA_ILi128EEENSA_ILi32EEEEEENS_10tfloat32_tENS5_IJlSC_lEEESJ_SK_NS4_8TiledMMAINS4_8MMA_AtomIJNS4_17SM100_MMA_TF32_SSISJ_SJ_fLi64ELi128ELNS4_4UMMA5MajorE0ELSP_0ELNSO_7ScaleInE0ELSQ_0EEEEEENS4_6LayoutINS5_IJSC_SC_SC_EEENS5_IJNSA_ILi0EEESV_SV_EEEEENS5_IJNS4_10UnderscoreESY_SY_EEEEENS4_13SM90_TMA_LOADENS4_14ComposedLayoutINS4_7SwizzleILi3ELi4ELi3EEENS4_18smem_ptr_flag_bitsILi32EEENST_INS5_IJNSA_ILi8EEESH_EEENS5_IJSH_SC_EEEEEEEvNS4_8identityENS4_23SM90_TMA_LOAD_MULTICASTES1B_vS1C_EENS_8epilogue10collective18CollectiveEpilogueINS1F_23Sm100TmaWarpSpecializedILi4ELi2ELi16ELb1ELb0EEEJSI_NS5_IJNST_ISF_SC_EENST_ISH_SC_EEEEESJ_SK_SJ_SK_NS1F_6fusion15FusionCallbacksIS1J_NS1N_17LinearCombinationISJ_fSJ_fLNS_15FloatRoundStyleE2EEESI_S1M_JEEENS4_5SM1004TMEM4LOAD26SM100_TMEM_LOAD_16dp128b8xES11_S1B_NS4_17SM75_U32x4_LDSM_NENS4_14SM90_TMA_STOREES1B_NS4_17SM90_U32x4_STSM_NENS4_39AutoVectorizingCopyWithAssumedAlignmentILi128EEEEEEvvEEEEvNT_6ParamsE)
        /*0038*/ 	.word	0x00000000


	//----- nvinfo : EIATTR_MIN_STACK_SIZE
	.align		4
.L_27:
        /*003c*/ 	.byte	0x04, 0x12
        /*003e*/ 	.short	(.L_29 - .L_28)
	.align		4
.L_28:
        /*0040*/ 	.word	index@(_ZN7cutlass13device_kernelINS_4gemm6kernel13GemmUniversalIN4cute5tupleIJiiiiEEENS1_10collective13CollectiveMmaINS1_35MainloopSm100TmaUmmaWarpSpecializedILi8ELi2ELi4ENS5_IJNS4_1CILi2EEENSA_ILi1EEESC_EEEEENS5_IJNSA_ILi64EEENSA_ILi128EEENSA_ILi32EEEEEENS_10tfloat32_tENS5_IJlSC_lEEESJ_SK_NS4_8TiledMMAINS4_8MMA_AtomIJNS4_17SM100_MMA_TF32_SSISJ_SJ_fLi64ELi128ELNS4_4UMMA5MajorE0ELSP_0ELNSO_7ScaleInE0ELSQ_0EEEEEENS4_6LayoutINS5_IJSC_SC_SC_EEENS5_IJNSA_ILi0EEESV_SV_EEEEENS5_IJNS4_10UnderscoreESY_SY_EEEEENS4_13SM90_TMA_LOADENS4_14ComposedLayoutINS4_7SwizzleILi3ELi4ELi3EEENS4_18smem_ptr_flag_bitsILi32EEENST_INS5_IJNSA_ILi8EEESH_EEENS5_IJSH_SC_EEEEEEEvNS4_8identityENS4_23SM90_TMA_LOAD_MULTICASTES1B_vS1C_EENS_8epilogue10collective18CollectiveEpilogueINS1F_23Sm100TmaWarpSpecializedILi4ELi2ELi16ELb1ELb0EEEJSI_NS5_IJNST_ISF_SC_EENST_ISH_SC_EEEEESJ_SK_SJ_SK_NS1F_6fusion15FusionCallbacksIS1J_NS1N_17LinearCombinationISJ_fSJ_fLNS_15FloatRoundStyleE2EEESI_S1M_JEEENS4_5SM1004TMEM4LOAD26SM100_TMEM_LOAD_16dp128b8xES11_S1B_NS4_17SM75_U32x4_LDSM_NENS4_14SM90_TMA_STOREES1B_NS4_17SM90_U32x4_STSM_NENS4_39AutoVectorizingCopyWithAssumedAlignmentILi128EEEEEEvvEEEEvNT_6ParamsE)
        /*0044*/ 	.word	0x00000000
.L_29:


//--------------------- .nv.compat                --------------------------
	.section	.nv.compat,"",@"SHT_CUDA_COMPAT_INFO"
	.align	4
        /*0000*/ 	.byte	0x02, 0x09, 0x01, 0x00, 0x02, 0x02, 0x02, 0x00, 0x02, 0x05, 0x05, 0x00, 0x03, 0x07, 0x01, 0x01
        /*0010*/ 	.byte	0x02, 0x03, 0x01, 0x00, 0x02, 0x06, 0x01, 0x00, 0x04, 0x0b, 0x08, 0x00, 0x09, 0x00, 0x00, 0x00
        /*0020*/ 	.byte	0x00, 0x00, 0x00, 0x00


//--------------------- .nv.info._ZN7cutlass13device_kernelINS_4gemm6kernel13GemmUniversalIN4cute5tupleIJiiiiEEENS1_10collective13CollectiveMmaINS1_35MainloopSm100TmaUmmaWarpSpecializedILi8ELi2ELi4ENS5_IJNS4_1CILi2EEENSA_ILi1EEESC_EEEEENS5_IJNSA_ILi64EEENSA_ILi128EEENSA_ILi32EEEEEENS_10tfloat32_tENS5_IJlSC_lEEESJ_SK_NS4_8TiledMMAINS4_8MMA_AtomIJNS4_17SM100_MMA_TF32_SSISJ_SJ_fLi64ELi128ELNS4_4UMMA5MajorE0ELSP_0ELNSO_7ScaleInE0ELSQ_0EEEEEENS4_6LayoutINS5_IJSC_SC_SC_EEENS5_IJNSA_ILi0EEESV_SV_EEEEENS5_IJNS4_10UnderscoreESY_SY_EEEEENS4_13SM90_TMA_LOADENS4_14ComposedLayoutINS4_7SwizzleILi3ELi4ELi3EEENS4_18smem_ptr_flag_bitsILi32EEENST_INS5_IJNSA_ILi8EEESH_EEENS5_IJSH_SC_EEEEEEEvNS4_8identityENS4_23SM90_TMA_LOAD_MULTICASTES1B_vS1C_EENS_8epilogue10collective18CollectiveEpilogueINS1F_23Sm100TmaWarpSpecializedILi4ELi2ELi16ELb1ELb0EEEJSI_NS5_IJNST_ISF_SC_EENST_ISH_SC_EEEEESJ_SK_SJ_SK_NS1F_6fusion15FusionCallbacksIS1J_NS1N_17LinearCombinationISJ_fSJ_fLNS_15FloatRoundStyleE2EEESI_S1M_JEEENS4_5SM1004TMEM4LOAD26SM100_TMEM_LOAD_16dp128b8xES11_S1B_NS4_17SM75_U32x4_LDSM_NENS4_14SM90_TMA_STOREES1B_NS4_17SM90_U32x4_STSM_NENS4_39AutoVectorizingCopyWithAssumedAlignmentILi128EEEEEEvvEEEEvNT_6ParamsE --------------------------
	.section	.nv.info._ZN7cutlass13device_kernelINS_4gemm6kernel13GemmUniversalIN4cute5tupleIJiiiiEEENS1_10collective13CollectiveMmaINS1_35MainloopSm100TmaUmmaWarpSpecializedILi8ELi2ELi4ENS5_IJNS4_1CILi2EEENSA_ILi1EEESC_EEEEENS5_IJNSA_ILi64EEENSA_ILi128EEENSA_ILi32EEEEEENS_10tfloat32_tENS5_IJlSC_lEEESJ_SK_NS4_8TiledMMAINS4_8MMA_AtomIJNS4_17SM100_MMA_TF32_SSISJ_SJ_fLi64ELi128ELNS4_4UMMA5MajorE0ELSP_0ELNSO_7ScaleInE0ELSQ_0EEEEEENS4_6LayoutINS5_IJSC_SC_SC_EEENS5_IJNSA_ILi0EEESV_SV_EEEEENS5_IJNS4_10UnderscoreESY_SY_EEEEENS4_13SM90_TMA_LOADENS4_14ComposedLayoutINS4_7SwizzleILi3ELi4ELi3EEENS4_18smem_ptr_flag_bitsILi32EEENST_INS5_IJNSA_ILi8EEESH_EEENS5_IJSH_SC_EEEEEEEvNS4_8identityENS4_23SM90_TMA_LOAD_MULTICASTES1B_vS1C_EENS_8epilogue10collective18CollectiveEpilogueINS1F_23Sm100TmaWarpSpecializedILi4ELi2ELi16ELb1ELb0EEEJSI_NS5_IJNST_ISF_SC_EENST_ISH_SC_EEEEESJ_SK_SJ_SK_NS1F_6fusion15FusionCallbacksIS1J_NS1N_17LinearCombinationISJ_fSJ_fLNS_15FloatRoundStyleE2EEESI_S1M_JEEENS4_5SM1004TMEM4LOAD26SM100_TMEM_LOAD_16dp128b8xES11_S1B_NS4_17SM75_U32x4_LDSM_NENS4_14SM90_TMA_STOREES1B_NS4_17SM90_U32x4_STSM_NENS4_39AutoVectorizingCopyWithAssumedAlignmentILi128EEEEEEvvEEEEvNT_6ParamsE,"",@"SHT_CUDA_INFO"
	.sectionflags	@""
	.align	4


	//----- nvinfo : EIATTR_CUDA_API_VERSION
	.align		4
        /*0000*/ 	.byte	0x04, 0x37
        /*0002*/ 	.short	(.L_31 - .L_30)
.L_30:
        /*0004*/ 	.word	0x00000082


	//----- nvinfo : EIATTR_KPARAM_INFO
	.align		4
.L_31:
        /*0008*/ 	.byte	0x04, 0x17
        /*000a*/ 	.short	(.L_33 - .L_32)
.L_32:
        /*000c*/ 	.word	0x00000000
        /*0010*/ 	.short	0x0000
        /*0012*/ 	.short	0x0000
        /*0014*/ 	.byte	0x00, 0xf0, 0x01, 0x20


	//----- nvinfo : EIATTR_AT_ENTRY_FRAGMENTS
	.align		4
.L_33:
        /*0018*/ 	.byte	0x04, 0x4f
        /*001a*/ 	.short	(.L_35 - .L_34)


	//   ....[0]....
.L_34:
        /*001c*/ 	.word	0x00000006


	//----- nvinfo : EIATTR_RESERVED_SMEM_USED
	.align		4
.L_35:
        /*0020*/ 	.byte	0x01, 0x41
	.zero		2


	//----- nvinfo : EIATTR_SPARSE_MMA_MASK
	.align		4
        /*0024*/ 	.byte	0x03, 0x50
        /*0026*/ 	.short	0x0000


	//----- nvinfo : EIATTR_TCGEN05_1CTA_USED
	.align		4
        /*0028*/ 	.byte	0x01, 0x51
	.zero		2


	//----- nvinfo : EIATTR_MAXREG_COUNT
	.align		4
        /*002c*/ 	.byte	0x03, 0x1b
        /*002e*/ 	.short	0x00ff


	//----- nvinfo : EIATTR_NUM_BARRIERS
	.align		4
        /*0030*/ 	.byte	0x02, 0x4c
        /*0032*/ 	.byte	0x07
	.zero		1


	//----- nvinfo : EIATTR_EXTERNS
	.align		4
        /*0034*/ 	.byte	0x04, 0x0f
        /*0036*/ 	.short	(.L_37 - .L_36)


	//   ....[0]....
	.align		4
.L_36:
        /*0038*/ 	.word	index@(__assertfail)


	//----- nvinfo : EIATTR_MERCURY_ISA_VERSION
	.align		4
.L_37:
        /*003c*/ 	.byte	0x03, 0x5f
        /*003e*/ 	.short	0x0101


	//----- nvinfo : EIATTR_INT_WARP_WIDE_INSTR_OFFSETS
	.align		4
        /*0040*/ 	.byte	0x04, 0x31
        /*0042*/ 	.short	(.L_39 - .L_38)


	//   ....[0]....
.L_38:
        /*0044*/ 	.word	0x00004000


	//   ....[1]....
        /*0048*/ 	.word	0x00004020


	//   ....[2]....
        /*004c*/ 	.word	0x00004050


	//   ....[3]....
        /*0050*/ 	.word	0x00004c60


	//   ....[4]....
        /*0054*/ 	.word	0x00004cc0


	//   ....[5]....
        /*0058*/ 	.word	0x00004da0


	//   ....[6]....
        /*005c*/ 	.word	0x00004e20


	//   ....[7]....
        /*0060*/ 	.word	0x00004f10


	//   ....[8]....
        /*0064*/ 	.word	0x00004fa0


	//   ....[9]....
        /*0068*/ 	.word	0x00005090


	//   ....[10]....
        /*006c*/ 	.word	0x00005140


	//----- nvinfo : EIATTR_COOP_GROUP_MASK_REGIDS
	.align		4
.L_39:
        /*0070*/ 	.byte	0x04, 0x29
        /*0072*/ 	.short	(.L_41 - .L_40)


	//   ....[0]....
.L_40:
        /*0074*/ 	.word	0xffffffff


	//   ....[1]....
        /*0078*/ 	.word	0xffffffff


	//   ....[2]....
        /*007c*/ 	.word	0xffffffff


	//   ....[3]....
        /*0080*/ 	.word	0xffffffff


	//   ....[4]....
        /*0084*/ 	.word	0xffffffff


	//   ....[5]....
        /*0088*/ 	.word	0xffffffff


	//   ....[6]....
        /*008c*/ 	.word	0xffffffff


	//   ....[7]....
        /*0090*/ 	.word	0xffffffff


	//   ....[8]....
        /*0094*/ 	.word	0xffffffff


	//   ....[9]....
        /*0098*/ 	.word	0xffffffff


	//   ....[10]....
        /*009c*/ 	.word	0xffffffff


	//   ....[11]....
        /*00a0*/ 	.word	0xffffffff


	//   ....[12]....
        /*00a4*/ 	.word	0xffffffff


	//   ....[13]....
        /*00a8*/ 	.word	0xffffffff


	//----- nvinfo : EIATTR_COOP_GROUP_INSTR_OFFSETS
	.align		4
.L_41:
        /*00ac*/ 	.byte	0x04, 0x28
        /*00ae*/ 	.short	(.L_43 - .L_42)


	//   ....[0]....
.L_42:
        /*00b0*/ 	.word	0x00000080


	//   ....[1]....
        /*00b4*/ 	.word	0x000004f0


	//   ....[2]....
        /*00b8*/ 	.word	0x00000730


	//   ....[3]....
        /*00bc*/ 	.word	0x000008d0


	//   ....[4]....
        /*00c0*/ 	.word	0x000009d0


	//   ....[5]....
        /*00c4*/ 	.word	0x00000b40


	//   ....[6]....
        /*00c8*/ 	.word	0x00000ce0


	//   ....[7]....
        /*00cc*/ 	.word	0x00000ea0


	//   ....[8]....
        /*00d0*/ 	.word	0x000020c0


	//   ....[9]....
        /*00d4*/ 	.word	0x000031f0


	//   ....[10]....
        /*00d8*/ 	.word	0x00003400


	//   ....[11]....
        /*00dc*/ 	.word	0x00003430


	//   ....[12]....
        /*00e0*/ 	.word	0x00003ee0


	//   ....[13]....
        /*00e4*/ 	.word	0x00004110


	//----- nvinfo : EIATTR_VRC_CTA_INIT_COUNT
	.align		4
.L_43:
        /*00e8*/ 	.byte	0x02, 0x4a
        /*00ea*/ 	.byte	0x80
	.zero		1


	//----- nvinfo : EIATTR_SYSCALL_OFFSETS
	.align		4
        /*00ec*/ 	.byte	0x04, 0x46
        /*00ee*/ 	.short	(.L_45 - .L_44)


	//   ....[0]....
.L_44:
        /*00f0*/ 	.word	0x00005de0


	//   ....[1]....
        /*00f4*/ 	.word	0x00005ed0


	//   ....[2]....
        /*00f8*/ 	.word	0x00006740


	//   ....[3]....
        /*00fc*/ 	.word	0x00007100


	//   ....[4]....
        /*0100*/ 	.word	0x00007a70


	//   ....[5]....
        /*0104*/ 	.word	0x000083d0


	//----- nvinfo : EIATTR_MBARRIER_INSTR_OFFSETS
	.align		4
.L_45:
        /*0108*/ 	.byte	0x04, 0x39
        /*010a*/ 	.short	(.L_47 - .L_46)


	//   ....[0]....
.L_46:
        /*010c*/ 	.word	0x00000610
        /*0110*/ 	.word	0x000000ff
        /*0114*/ 	.word	0x00000000
        /*0118*/ 	.short	0x0100
        /*011a*/ 	.byte	0x04
	.zero		1


	//   ....[1]....
        /*011c*/ 	.word	0x00000620
        /*0120*/ 	.word	0x000000ff
        /*0124*/ 	.word	0x00000040
        /*0128*/ 	.short	0x0100
        /*012a*/ 	.byte	0x04
	.zero		1


	//   ....[2]....
        /*012c*/ 	.word	0x00000630
        /*0130*/ 	.word	0x000000ff
        /*0134*/ 	.word	0x00000008
        /*0138*/ 	.short	0x0100
        /*013a*/ 	.byte	0x04
	.zero		1


	//   ....[3]....
        /*013c*/ 	.word	0x00000640
        /*0140*/ 	.word	0x000000ff
        /*0144*/ 	.word	0x00000048
        /*0148*/ 	.short	0x0100
        /*014a*/ 	.byte	0x04
	.zero		1


	//   ....[4]....
        /*014c*/ 	.word	0x00000650
        /*0150*/ 	.word	0x000000ff
        /*0154*/ 	.word	0x00000010
        /*0158*/ 	.short	0x0100
        /*015a*/ 	.byte	0x04
	.zero		1


	//   ....[5]....
        /*015c*/ 	.word	0x00000660
        /*0160*/ 	.word	0x000000ff
        /*0164*/ 	.word	0x00000050
        /*0168*/ 	.short	0x0100
        /*016a*/ 	.byte	0x04
	.zero		1


	//   ....[6]....
        /*016c*/ 	.word	0x00000670
        /*0170*/ 	.word	0x000000ff
        /*0174*/ 	.word	0x00000018
        /*0178*/ 	.short	0x0100
        /*017a*/ 	.byte	0x04
	.zero		1


	//   ....[7]....
        /*017c*/ 	.word	0x00000680
        /*0180*/ 	.word	0x000000ff
        /*0184*/ 	.word	0x00000058
        /*0188*/ 	.short	0x0100
        /*018a*/ 	.byte	0x04
	.zero		1


	//   ....[8]....
        /*018c*/ 	.word	0x00000690
        /*0190*/ 	.word	0x000000ff
        /*0194*/ 	.word	0x00000020
        /*0198*/ 	.short	0x0100
        /*019a*/ 	.byte	0x04
	.zero		1


	//   ....[9]....
        /*019c*/ 	.word	0x000006a0
        /*01a0*/ 	.word	0x000000ff
        /*01a4*/ 	.word	0x00000060
        /*01a8*/ 	.short	0x0100
        /*01aa*/ 	.byte	0x04
	.zero		1


	//   ....[10]....
        /*01ac*/ 	.word	0x000006b0
        /*01b0*/ 	.word	0x000000ff
        /*01b4*/ 	.word	0x00000028
        /*01b8*/ 	.short	0x0100
        /*01ba*/ 	.byte	0x04
	.zero		1


	//   ....[11]....
        /*01bc*/ 	.word	0x000006c0
        /*01c0*/ 	.word	0x000000ff
        /*01c4*/ 	.word	0x00000068
        /*01c8*/ 	.short	0x0100
        /*01ca*/ 	.byte	0x04
	.zero		1


	//   ....[12]....
        /*01cc*/ 	.word	0x000006d0
        /*01d0*/ 	.word	0x000000ff
        /*01d4*/ 	.word	0x00000030
        /*01d8*/ 	.short	0x0100
        /*01da*/ 	.byte	0x04
	.zero		1


	//   ....[13]....
        /*01dc*/ 	.word	0x000006e0
        /*01e0*/ 	.word	0x000000ff
        /*01e4*/ 	.word	0x00000070
        /*01e8*/ 	.short	0x0100
        /*01ea*/ 	.byte	0x04
	.zero		1


	//   ....[14]....
        /*01ec*/ 	.word	0x000006f0
        /*01f0*/ 	.word	0x000000ff
        /*01f4*/ 	.word	0x00000038
        /*01f8*/ 	.short	0x0100
        /*01fa*/ 	.byte	0x04
	.zero		1


	//   ....[15]....
        /*01fc*/ 	.word	0x00000700
        /*0200*/ 	.word	0x000000ff
        /*0204*/ 	.word	0x00000078
        /*0208*/ 	.short	0x0100
        /*020a*/ 	.byte	0x04
	.zero		1


	//   ....[16]....
        /*020c*/ 	.word	0x00000840
        /*0210*/ 	.word	0x000000ff
        /*0214*/ 	.word	0x00000080
        /*0218*/ 	.short	0x0100
        /*021a*/ 	.byte	0x04
	.zero		1


	//   ....[17]....
        /*021c*/ 	.word	0x00000850
        /*0220*/ 	.word	0x000000ff
        /*0224*/ 	.word	0x000000a0
        /*0228*/ 	.short	0x0100
        /*022a*/ 	.byte	0x04
	.zero		1


	//   ....[18]....
        /*022c*/ 	.word	0x00000860
        /*0230*/ 	.word	0x000000ff
        /*0234*/ 	.word	0x00000088
        /*0238*/ 	.short	0x0100
        /*023a*/ 	.byte	0x04
	.zero		1


	//   ....[19]....
        /*023c*/ 	.word	0x00000870
        /*0240*/ 	.word	0x000000ff
        /*0244*/ 	.word	0x000000a8
        /*0248*/ 	.short	0x0100
        /*024a*/ 	.byte	0x04
	.zero		1


	//   ....[20]....
        /*024c*/ 	.word	0x00000880
        /*0250*/ 	.word	0x000000ff
        /*0254*/ 	.word	0x00000090
        /*0258*/ 	.short	0x0100
        /*025a*/ 	.byte	0x04
	.zero		1


	//   ....[21]....
        /*025c*/ 	.word	0x00000890
        /*0260*/ 	.word	0x000000ff
        /*0264*/ 	.word	0x000000b0
        /*0268*/ 	.short	0x0100
        /*026a*/ 	.byte	0x04
	.zero		1


	//   ....[22]....
        /*026c*/ 	.word	0x000008a0
        /*0270*/ 	.word	0x000000ff
        /*0274*/ 	.word	0x00000098
        /*0278*/ 	.short	0x0100
        /*027a*/ 	.byte	0x04
	.zero		1


	//   ....[23]....
        /*027c*/ 	.word	0x000008b0
        /*0280*/ 	.word	0x000000ff
        /*0284*/ 	.word	0x000000b8
        /*0288*/ 	.short	0x0100
        /*028a*/ 	.byte	0x04
	.zero		1


	//   ....[24]....
        /*028c*/ 	.word	0x000009a0
        /*0290*/ 	.word	0x000000ff
        /*0294*/ 	.word	0x000000c0
        /*0298*/ 	.short	0x0100
        /*029a*/ 	.byte	0x06
	.zero		1


	//   ....[25]....
        /*029c*/ 	.word	0x000009b0
        /*02a0*/ 	.word	0x000000ff
        /*02a4*/ 	.word	0x000000c8
        /*02a8*/ 	.short	0x0100
        /*02aa*/ 	.byte	0x06
	.zero		1


	//   ....[26]....
        /*02ac*/ 	.word	0x00000af0
        /*02b0*/ 	.word	0x000000ff
        /*02b4*/ 	.word	0x000000d0
        /*02b8*/ 	.short	0x0100
        /*02ba*/ 	.byte	0x06
	.zero		1


	//   ....[27]....
        /*02bc*/ 	.word	0x00000b00
        /*02c0*/ 	.word	0x000000ff
        /*02c4*/ 	.word	0x000000e0
        /*02c8*/ 	.short	0x0100
        /*02ca*/ 	.byte	0x06
	.zero		1


	//   ....[28]....
        /*02cc*/ 	.word	0x00000b10
        /*02d0*/ 	.word	0x000000ff
        /*02d4*/ 	.word	0x000000d8
        /*02d8*/ 	.short	0x0100
        /*02da*/ 	.byte	0x06
	.zero		1


	//   ....[29]....
        /*02dc*/ 	.word	0x00000b20
        /*02e0*/ 	.word	0x000000ff
        /*02e4*/ 	.word	0x000000e8
        /*02e8*/ 	.short	0x0100
        /*02ea*/ 	.byte	0x06
	.zero		1


	//   ....[30]....
        /*02ec*/ 	.word	0x00000c50
        /*02f0*/ 	.word	0x000000ff
        /*02f4*/ 	.word	0x000000f0
        /*02f8*/ 	.short	0x0100
        /*02fa*/ 	.byte	0x04
	.zero		1


	//   ....[31]....
        /*02fc*/ 	.word	0x00000c60
        /*0300*/ 	.word	0x000000ff
        /*0304*/ 	.word	0x00000110
        /*0308*/ 	.short	0x0100
        /*030a*/ 	.byte	0x04
	.zero		1


	//   ....[32]....
        /*030c*/ 	.word	0x00000c70
        /*0310*/ 	.word	0x000000ff
        /*0314*/ 	.word	0x000000f8
        /*0318*/ 	.short	0x0100
        /*031a*/ 	.byte	0x04
	.zero		1


	//   ....[33]....
        /*031c*/ 	.word	0x00000c80
        /*0320*/ 	.word	0x000000ff
        /*0324*/ 	.word	0x00000118
        /*0328*/ 	.short	0x0100
        /*032a*/ 	.byte	0x04
	.zero		1


	//   ....[34]....
        /*032c*/ 	.word	0x00000c90
        /*0330*/ 	.word	0x000000ff
        /*0334*/ 	.word	0x00000100
        /*0338*/ 	.short	0x0100
        /*033a*/ 	.byte	0x04
	.zero		1


	//   ....[35]....
        /*033c*/ 	.word	0x00000ca0
        /*0340*/ 	.word	0x000000ff
        /*0344*/ 	.word	0x00000120
        /*0348*/ 	.short	0x0100
        /*034a*/ 	.byte	0x04
	.zero		1


	//   ....[36]....
        /*034c*/ 	.word	0x00000cb0
        /*0350*/ 	.word	0x000000ff
        /*0354*/ 	.word	0x00000108
        /*0358*/ 	.short	0x0100
        /*035a*/ 	.byte	0x04
	.zero		1


	//   ....[37]....
        /*035c*/ 	.word	0x00000cc0
        /*0360*/ 	.word	0x000000ff
        /*0364*/ 	.word	0x00000128
        /*0368*/ 	.short	0x0100
        /*036a*/ 	.byte	0x04
	.zero		1


	//   ....[38]....
        /*036c*/ 	.word	0x00000db0
        /*0370*/ 	.word	0x000000ff
        /*0374*/ 	.word	0x00000130
        /*0378*/ 	.short	0x0100
        /*037a*/ 	.byte	0x04
	.zero		1


	//   ....[39]....
        /*037c*/ 	.word	0x00000dc0
        /*0380*/ 	.word	0x000000ff
        /*0384*/ 	.word	0x00000140
        /*0388*/ 	.short	0x0100
        /*038a*/ 	.byte	0x04
	.zero		1


	//   ....[40]....
        /*038c*/ 	.word	0x00000dd0
        /*0390*/ 	.word	0x000000ff
        /*0394*/ 	.word	0x00000138
        /*0398*/ 	.short	0x0100
        /*039a*/ 	.byte	0x04
	.zero		1


	//   ....[41]....
        /*039c*/ 	.word	0x00000de0
        /*03a0*/ 	.word	0x000000ff
        /*03a4*/ 	.word	0x00000148
        /*03a8*/ 	.short	0x0100
        /*03aa*/ 	.byte	0x04
	.zero		1


	//   ....[42]....
        /*03ac*/ 	.word	0x00001960
        /*03b0*/ 	.word	0x00000000
        /*03b4*/ 	.word	0x00000140
        /*03b8*/ 	.short	0x010a
        /*03ba*/ 	.byte	0xff
	.zero		1


	//   ....[43]....
        /*03bc*/ 	.word	0x00001980
        /*03c0*/ 	.word	0x00000000
        /*03c4*/ 	.word	0x00000130
        /*03c8*/ 	.short	0x0101
        /*03ca*/ 	.byte	0xff
	.zero		1


	//   ....[44]....
        /*03cc*/ 	.word	0x00001a40
        /*03d0*/ 	.word	0x000000ff
        /*03d4*/ 	.word	0x00000040
        /*03d8*/ 	.short	0x010a
        /*03da*/ 	.byte	0x04
	.zero		1


	//   ....[45]....
        /*03dc*/ 	.word	0x00001ac0
        /*03e0*/ 	.word	0x000000ff
        /*03e4*/ 	.word	0x00000040
        /*03e8*/ 	.short	0x010a
        /*03ea*/ 	.byte	0x21
	.zero		1


	//   ....[46]....
        /*03ec*/ 	.word	0x00001c50
        /*03f0*/ 	.word	0x000000ff
        /*03f4*/ 	.word	0x00000040
        /*03f8*/ 	.short	0x010a
        /*03fa*/ 	.byte	0x08
	.zero		1


	//   ....[47]....
        /*03fc*/ 	.word	0x00001d80
        /*0400*/ 	.word	0x000000ff
        /*0404*/ 	.word	0x000000c8
        /*0408*/ 	.short	0x0101
        /*040a*/ 	.byte	0x07
	.zero		1


	//   ....[48]....
        /*040c*/ 	.word	0x00001da0
        /*0410*/ 	.word	0x000000ff
        /*0414*/ 	.word	0x00000040
        /*0418*/ 	.short	0x010a
        /*041a*/ 	.byte	0x04
	.zero		1


	//   ....[49]....
        /*041c*/ 	.word	0x00001e20
        /*0420*/ 	.word	0x000000ff
        /*0424*/ 	.word	0x00000040
        /*0428*/ 	.short	0x010a
        /*042a*/ 	.byte	0x09
	.zero		1


	//   ....[50]....
        /*042c*/ 	.word	0x00001fc0
        /*0430*/ 	.word	0x000000ff
        /*0434*/ 	.word	0x00000040
        /*0438*/ 	.short	0x010a
        /*043a*/ 	.byte	0x06
	.zero		1


	//   ....[51]....
        /*043c*/ 	.word	0x000020f0
        /*0440*/ 	.word	0x00000003
        /*0444*/ 	.word	0x000000d0
        /*0448*/ 	.short	0x010a
        /*044a*/ 	.byte	0xff
	.zero		1


	//   ....[52]....
        /*044c*/ 	.word	0x00002240
        /*0450*/ 	.word	0x00000000
        /*0454*/ 	.word	0x00000000
        /*0458*/ 	.short	0x0101
        /*045a*/ 	.byte	0xff
	.zero		1


	//   ....[53]....
        /*045c*/ 	.word	0x00002800
        /*0460*/ 	.word	0x000000ff
        /*0464*/ 	.word	0x00000000
        /*0468*/ 	.short	0x010a
        /*046a*/ 	.byte	0x04
	.zero		1


	//   ....[54]....
        /*046c*/ 	.word	0x00002890
        /*0470*/ 	.word	0x000000ff
        /*0474*/ 	.word	0x00000000
        /*0478*/ 	.short	0x010a
        /*047a*/ 	.byte	0x05
	.zero		1


	//   ....[55]....
        /*047c*/ 	.word	0x00002920
        /*0480*/ 	.word	0x000000ff
        /*0484*/ 	.word	0x00000000
        /*0488*/ 	.short	0x010a
        /*048a*/ 	.byte	0x05
	.zero		1


	//   ....[56]....
        /*048c*/ 	.word	0x000029b0
        /*0490*/ 	.word	0x000000ff
        /*0494*/ 	.word	0x00000000
        /*0498*/ 	.short	0x010a
        /*049a*/ 	.byte	0x05
	.zero		1


	//   ....[57]....
        /*049c*/ 	.word	0x00002a40
        /*04a0*/ 	.word	0x000000ff
        /*04a4*/ 	.word	0x00000000
        /*04a8*/ 	.short	0x010a
        /*04aa*/ 	.byte	0x05
	.zero		1


	//   ....[58]....
        /*04ac*/ 	.word	0x00002ad0
        /*04b0*/ 	.word	0x000000ff
        /*04b4*/ 	.word	0x00000000
        /*04b8*/ 	.short	0x010a
        /*04ba*/ 	.byte	0x05
	.zero		1


	//   ....[59]....
        /*04bc*/ 	.word	0x00002b60
        /*04c0*/ 	.word	0x000000ff
        /*04c4*/ 	.word	0x00000000
        /*04c8*/ 	.short	0x010a
        /*04ca*/ 	.byte	0x05
	.zero		1


	//   ....[60]....
        /*04cc*/ 	.word	0x00002c00
        /*04d0*/ 	.word	0x00000000
        /*04d4*/ 	.word	0x00000000
        /*04d8*/ 	.short	0x010a
        /*04da*/ 	.byte	0xff
	.zero		1


	//   ....[61]....
        /*04dc*/ 	.word	0x00002d40
        /*04e0*/ 	.word	0x00000002
        /*04e4*/ 	.word	0x00000130
        /*04e8*/ 	.short	0x010a
        /*04ea*/ 	.byte	0xff
	.zero		1


	//   ....[62]....
        /*04ec*/ 	.word	0x00002da0
        /*04f0*/ 	.word	0x00000004
        /*04f4*/ 	.word	0x00000000
        /*04f8*/ 	.short	0x0101
        /*04fa*/ 	.byte	0xff
	.zero		1


	//   ....[63]....
        /*04fc*/ 	.word	0x00002dc0
        /*0500*/ 	.word	0x000000ff
        /*0504*/ 	.word	0x000000e0
        /*0508*/ 	.short	0x010a
        /*050a*/ 	.byte	0x04
	.zero		1


	//   ....[64]....
        /*050c*/ 	.word	0x00002ee0
        /*0510*/ 	.word	0x00000002
        /*0514*/ 	.word	0x000000d0
        /*0518*/ 	.short	0x010a
        /*051a*/ 	.byte	0xff
	.zero		1


	//   ....[65]....
        /*051c*/ 	.word	0x00002ff0
        /*0520*/ 	.word	0x00000002
        /*0524*/ 	.word	0x00000000
        /*0528*/ 	.short	0x0101
        /*052a*/ 	.byte	0xff
	.zero		1


	//   ....[66]....
        /*052c*/ 	.word	0x00003080
        /*0530*/ 	.word	0x000000ff
        /*0534*/ 	.word	0x000000e0
        /*0538*/ 	.short	0x0106
        /*053a*/ 	.byte	0x04
	.zero		1


	//   ....[67]....
        /*053c*/ 	.word	0x000030a0
        /*0540*/ 	.word	0x000000ff
        /*0544*/ 	.word	0x000000e0
        /*0548*/ 	.short	0x010a
        /*054a*/ 	.byte	0x04
	.zero		1


	//   ....[68]....
        /*054c*/ 	.word	0x00003130
        /*0550*/ 	.word	0x000000ff
        /*0554*/ 	.word	0x000000e0
        /*0558*/ 	.short	0x0106
        /*055a*/ 	.byte	0x07
	.zero		1


	//   ....[69]....
        /*055c*/ 	.word	0x00003170
        /*0560*/ 	.word	0x00000000
        /*0564*/ 	.word	0x000000e0
        /*0568*/ 	.short	0x010a
        /*056a*/ 	.byte	0xff
	.zero		1


	//   ....[70]....
        /*056c*/ 	.word	0x000036d0
        /*0570*/ 	.word	0x00000000
        /*0574*/ 	.word	0x000000d0
        /*0578*/ 	.short	0x010a
        /*057a*/ 	.byte	0xff
	.zero		1


	//   ....[71]....
        /*057c*/ 	.word	0x000037d0
        /*0580*/ 	.word	0x00000003
        /*0584*/ 	.word	0x00000000
        /*0588*/ 	.short	0x0101
        /*058a*/ 	.byte	0xff
	.zero		1


	//   ....[72]....
        /*058c*/ 	.word	0x000037e0
        /*0590*/ 	.word	0x000000ff
        /*0594*/ 	.word	0x00000000
        /*0598*/ 	.short	0x010a
        /*059a*/ 	.byte	0x04
	.zero		1


	//   ....[73]....
        /*059c*/ 	.word	0x00003860
        /*05a0*/ 	.word	0x000000ff
        /*05a4*/ 	.word	0x00000110
        /*05a8*/ 	.short	0x010a
        /*05aa*/ 	.byte	0x1f
	.zero		1


	//   ....[74]....
        /*05ac*/ 	.word	0x00003940
        /*05b0*/ 	.word	0x000000ff
        /*05b4*/ 	.word	0x00000000
        /*05b8*/ 	.short	0x010a
        /*05ba*/ 	.byte	0x05
	.zero		1


	//   ....[75]....
        /*05bc*/ 	.word	0x00003a80
        /*05c0*/ 	.word	0x000000ff
        /*05c4*/ 	.word	0x00000000
        /*05c8*/ 	.short	0x010a
        /*05ca*/ 	.byte	0x04
	.zero		1


	//   ....[76]....
        /*05cc*/ 	.word	0x00003d10
        /*05d0*/ 	.word	0x000000ff
        /*05d4*/ 	.word	0x00000000
        /*05d8*/ 	.short	0x010a
        /*05da*/ 	.byte	0x04
	.zero		1


	//   ....[77]....
        /*05dc*/ 	.word	0x00003da0
        /*05e0*/ 	.word	0x000000ff
        /*05e4*/ 	.word	0x00000000
        /*05e8*/ 	.short	0x010a
        /*05ea*/ 	.byte	0x05
	.zero		1


	//   ....[78]....
        /*05ec*/ 	.word	0x00003e30
        /*05f0*/ 	.word	0x000000ff
        /*05f4*/ 	.word	0x00000000
        /*05f8*/ 	.short	0x010a
        /*05fa*/ 	.byte	0x05
	.zero		1


	//   ....[79]....
        /*05fc*/ 	.word	0x00003ec0
        /*0600*/ 	.word	0x000000ff
        /*0604*/ 	.word	0x00000000
        /*0608*/ 	.short	0x010a
        /*060a*/ 	.byte	0x04
	.zero		1


	//   ....[80]....
        /*060c*/ 	.word	0x00004420
        /*0610*/ 	.word	0x00000008
        /*0614*/ 	.word	0x000000d0
        /*0618*/ 	.short	0x010a
        /*061a*/ 	.byte	0xff
	.zero		1


	//   ....[81]....
        /*061c*/ 	.word	0x00004590
        /*0620*/ 	.word	0x00000000
        /*0624*/ 	.word	0x00000000
        /*0628*/ 	.short	0x0101
        /*062a*/ 	.byte	0xff
	.zero		1


	//   ....[82]....
        /*062c*/ 	.word	0x00004a70
        /*0630*/ 	.word	0x000000ff
        /*0634*/ 	.word	0x000000c8
        /*0638*/ 	.short	0x010a
        /*063a*/ 	.byte	0x15
	.zero		1


	//   ....[83]....
        /*063c*/ 	.word	0x00004c00
        /*0640*/ 	.word	0x000000ff
        /*0644*/ 	.word	0x000000a0
        /*0648*/ 	.short	0x010a
        /*064a*/ 	.byte	0x15
	.zero		1


	//   ....[84]....
        /*064c*/ 	.word	0x00004d50
        /*0650*/ 	.word	0x000000ff
        /*0654*/ 	.word	0x00000080
        /*0658*/ 	.short	0x010b
        /*065a*/ 	.byte	0x15
	.zero		1


	//   ....[85]....
        /*065c*/ 	.word	0x00004d60
        /*0660*/ 	.word	0x000000ff
        /*0664*/ 	.word	0x00000000
        /*0668*/ 	.short	0x0101
        /*066a*/ 	.byte	0x32
	.zero		1


	//   ....[86]....
        /*066c*/ 	.word	0x00004d70
        /*0670*/ 	.word	0x000000ff
        /*0674*/ 	.word	0x000000a8
        /*0678*/ 	.short	0x010a
        /*067a*/ 	.byte	0x15
	.zero		1


	//   ....[87]....
        /*067c*/ 	.word	0x00004ec0
        /*0680*/ 	.word	0x000000ff
        /*0684*/ 	.word	0x00000088
        /*0688*/ 	.short	0x010b
        /*068a*/ 	.byte	0x15
	.zero		1


	//   ....[88]....
        /*068c*/ 	.word	0x00004ed0
        /*0690*/ 	.word	0x000000ff
        /*0694*/ 	.word	0x00000000
        /*0698*/ 	.short	0x0101
        /*069a*/ 	.byte	0x31
	.zero		1


	//   ....[89]....
        /*069c*/ 	.word	0x00004ee0
        /*06a0*/ 	.word	0x000000ff
        /*06a4*/ 	.word	0x000000b0
        /*06a8*/ 	.short	0x010a
        /*06aa*/ 	.byte	0x15
	.zero		1


	//   ....[90]....
        /*06ac*/ 	.word	0x00005040
        /*06b0*/ 	.word	0x000000ff
        /*06b4*/ 	.word	0x00000090
        /*06b8*/ 	.short	0x010b
        /*06ba*/ 	.byte	0x15
	.zero		1


	//   ....[91]....
        /*06bc*/ 	.word	0x00005050
        /*06c0*/ 	.word	0x000000ff
        /*06c4*/ 	.word	0x00000000
        /*06c8*/ 	.short	0x0101
        /*06ca*/ 	.byte	0x30
	.zero		1


	//   ....[92]....
        /*06cc*/ 	.word	0x00005060
        /*06d0*/ 	.word	0x000000ff
        /*06d4*/ 	.word	0x000000b8
        /*06d8*/ 	.short	0x010a
        /*06da*/ 	.byte	0x15
	.zero		1


	//   ....[93]....
        /*06dc*/ 	.word	0x00005260
        /*06e0*/ 	.word	0x000000ff
        /*06e4*/ 	.word	0x00000098
        /*06e8*/ 	.short	0x010b
        /*06ea*/ 	.byte	0x15
	.zero		1


	//   ....[94]....
        /*06ec*/ 	.word	0x00005270
        /*06f0*/ 	.word	0x000000ff
        /*06f4*/ 	.word	0x00000000
        /*06f8*/ 	.short	0x0101
        /*06fa*/ 	.byte	0x2b
	.zero		1


	//   ....[95]....
        /*06fc*/ 	.word	0x000052a0
        /*0700*/ 	.word	0x000000ff
        /*0704*/ 	.word	0x000000a0
        /*0708*/ 	.short	0x010a
        /*070a*/ 	.byte	0x15
	.zero		1


	//   ....[96]....
        /*070c*/ 	.word	0x000052c0
        /*0710*/ 	.word	0x000000ff
        /*0714*/ 	.word	0x000000a8
        /*0718*/ 	.short	0x010a
        /*071a*/ 	.byte	0x15
	.zero		1


	//   ....[97]....
        /*071c*/ 	.word	0x000052e0
        /*0720*/ 	.word	0x000000ff
        /*0724*/ 	.word	0x000000b0
        /*0728*/ 	.short	0x010a
        /*072a*/ 	.byte	0x15
	.zero		1


	//   ....[98]....
        /*072c*/ 	.word	0x00005320
        /*0730*/ 	.word	0x00000000
        /*0734*/ 	.word	0x000000b8
        /*0738*/ 	.short	0x010a
        /*073a*/ 	.byte	0xff
	.zero		1


	//   ....[99]....
        /*073c*/ 	.word	0x00005670
        /*0740*/ 	.word	0x00000003
        /*0744*/ 	.word	0x000000d0
        /*0748*/ 	.short	0x010a
        /*074a*/ 	.byte	0xff
	.zero		1


	//   ....[100]....
        /*074c*/ 	.word	0x000057f0
        /*0750*/ 	.word	0x00000000
        /*0754*/ 	.word	0x00000000
        /*0758*/ 	.short	0x0101
        /*075a*/ 	.byte	0xff
	.zero		1


	//   ....[101]....
        /*075c*/ 	.word	0x00006390
        /*0760*/ 	.word	0x000000ff
        /*0764*/ 	.word	0x00000080
        /*0768*/ 	.short	0x010a
        /*076a*/ 	.byte	0x2c
	.zero		1


	//   ....[102]....
        /*076c*/ 	.word	0x00006400
        /*0770*/ 	.word	0x00000050
        /*0774*/ 	.word	0x000000f0
        /*0778*/ 	.short	0x010a
        /*077a*/ 	.byte	0xff
	.zero		1


	//   ....[103]....
        /*077c*/ 	.word	0x00006520
        /*0780*/ 	.word	0x000000ff
        /*0784*/ 	.word	0x00000080
        /*0788*/ 	.short	0x010a
        /*078a*/ 	.byte	0x2c
	.zero		1


	//   ....[104]....
        /*078c*/ 	.word	0x00006620
        /*0790*/ 	.word	0x00000050
        /*0794*/ 	.word	0x000000f0
        /*0798*/ 	.short	0x010a
        /*079a*/ 	.byte	0xff
	.zero		1


	//   ....[105]....
        /*079c*/ 	.word	0x00006e20
        /*07a0*/ 	.word	0x00000000
        /*07a4*/ 	.word	0x00000000
        /*07a8*/ 	.short	0x0101
        /*07aa*/ 	.byte	0xff
	.zero		1


	//   ....[106]....
        /*07ac*/ 	.word	0x00006e30
        /*07b0*/ 	.word	0x00000003
        /*07b4*/ 	.word	0x00000080
        /*07b8*/ 	.short	0x010a
        /*07ba*/ 	.byte	0xff
	.zero		1


	//   ....[107]....
        /*07bc*/ 	.word	0x00006f00
        /*07c0*/ 	.word	0x00000003
        /*07c4*/ 	.word	0x00000080
        /*07c8*/ 	.short	0x010a
        /*07ca*/ 	.byte	0xff
	.zero		1


	//   ....[108]....
        /*07cc*/ 	.word	0x00007790
        /*07d0*/ 	.word	0x00000028
        /*07d4*/ 	.word	0x00000000
        /*07d8*/ 	.short	0x0101
        /*07da*/ 	.byte	0xff
	.zero		1


	//   ....[109]....
        /*07dc*/ 	.word	0x000077b0
        /*07e0*/ 	.word	0x00000059
        /*07e4*/ 	.word	0x00000080
        /*07e8*/ 	.short	0x010a
        /*07ea*/ 	.byte	0xff
	.zero		1


	//   ....[110]....
        /*07ec*/ 	.word	0x00007870
        /*07f0*/ 	.word	0x00000059
        /*07f4*/ 	.word	0x00000080
        /*07f8*/ 	.short	0x010a
        /*07fa*/ 	.byte	0xff
	.zero		1


	//   ....[111]....
        /*07fc*/ 	.word	0x000080f0
        /*0800*/ 	.word	0x0000005a
        /*0804*/ 	.word	0x00000000
        /*0808*/ 	.short	0x0101
        /*080a*/ 	.byte	0xff
	.zero		1


	//   ....[112]....
        /*080c*/ 	.word	0x00008110
        /*0810*/ 	.word	0x0000005c
        /*0814*/ 	.word	0x00000080
        /*0818*/ 	.short	0x010a
        /*081a*/ 	.byte	0xff
	.zero		1


	//   ....[113]....
        /*081c*/ 	.word	0x000081d0
        /*0820*/ 	.word	0x0000005c
        /*0824*/ 	.word	0x00000080
        /*0828*/ 	.short	0x010a
        /*082a*/ 	.byte	0xff
	.zero		1


	//   ....[114]....
        /*082c*/ 	.word	0x000087b0
        /*0830*/ 	.word	0x000000ff
        /*0834*/ 	.word	0x00000000
        /*0838*/ 	.short	0x0101
        /*083a*/ 	.byte	0x04
	.zero		1


	//   ....[115]....
        /*083c*/ 	.word	0x00008ac0
        /*0840*/ 	.word	0x00000002
        /*0844*/ 	.word	0x00000000
        /*0848*/ 	.short	0x0101
        /*084a*/ 	.byte	0xff
	.zero		1


	//   ....[116]....
        /*084c*/ 	.word	0x00008d70
        /*0850*/ 	.word	0x000000ff
        /*0854*/ 	.word	0x00000000
        /*0858*/ 	.short	0x0101
        /*085a*/ 	.byte	0x04
	.zero		1


	//   ....[117]....
        /*085c*/ 	.word	0x00008d90
        /*0860*/ 	.word	0x00000000
        /*0864*/ 	.word	0x00000140
        /*0868*/ 	.short	0x010a
        /*086a*/ 	.byte	0xff
	.zero		1


	//   ....[118]....
        /*086c*/ 	.word	0x00008df0
        /*0870*/ 	.word	0x00000000
        /*0874*/ 	.word	0x00000040
        /*0878*/ 	.short	0x010a
        /*087a*/ 	.byte	0xff
	.zero		1


	//   ....[119]....
        /*087c*/ 	.word	0x00008e50
        /*0880*/ 	.word	0x00000000
        /*0884*/ 	.word	0x00000040
        /*0888*/ 	.short	0x010a
        /*088a*/ 	.byte	0xff
	.zero		1


	//   ....[120]....
        /*088c*/ 	.word	0x00008ea0
        /*0890*/ 	.word	0x00000003
        /*0894*/ 	.word	0x000000d0
        /*0898*/ 	.short	0x010a
        /*089a*/ 	.byte	0xff
	.zero		1


	//   ....[121]....
        /*089c*/ 	.word	0x00008f00
        /*08a0*/ 	.word	0x00000000
        /*08a4*/ 	.word	0x00000000
        /*08a8*/ 	.short	0x010a
        /*08aa*/ 	.byte	0xff
	.zero		1


	//   ....[122]....
        /*08ac*/ 	.word	0x00008f60
        /*08b0*/ 	.word	0x00000000
        /*08b4*/ 	.word	0x00000000
        /*08b8*/ 	.short	0x010a
        /*08ba*/ 	.byte	0xff
	.zero		1


	//   ....[123]....
        /*08bc*/ 	.word	0x00008fc0
        /*08c0*/ 	.word	0x00000000
        /*08c4*/ 	.word	0x00000000
        /*08c8*/ 	.short	0x010a
        /*08ca*/ 	.byte	0xff
	.zero		1


	//   ....[124]....
        /*08cc*/ 	.word	0x00009020
        /*08d0*/ 	.word	0x00000000
        /*08d4*/ 	.word	0x00000000
        /*08d8*/ 	.short	0x010a
        /*08da*/ 	.byte	0xff
	.zero		1


	//   ....[125]....
        /*08dc*/ 	.word	0x00009080
        /*08e0*/ 	.word	0x00000000
        /*08e4*/ 	.word	0x00000000
        /*08e8*/ 	.short	0x010a
        /*08ea*/ 	.byte	0xff
	.zero		1


	//   ....[126]....
        /*08ec*/ 	.word	0x000090e0
        /*08f0*/ 	.word	0x00000000
        /*08f4*/ 	.word	0x00000000
        /*08f8*/ 	.short	0x010a
        /*08fa*/ 	.byte	0xff
	.zero		1


	//   ....[127]....
        /*08fc*/ 	.word	0x00009140
        /*0900*/ 	.word	0x00000000
        /*0904*/ 	.word	0x00000000
        /*0908*/ 	.short	0x010a
        /*090a*/ 	.byte	0xff
	.zero		1


	//   ....[128]....
        /*090c*/ 	.word	0x00009190
        /*0910*/ 	.word	0x00000002
        /*0914*/ 	.word	0x00000130
        /*0918*/ 	.short	0x010a
        /*091a*/ 	.byte	0xff
	.zero		1


	//   ....[129]....
        /*091c*/ 	.word	0x000091f0
        /*0920*/ 	.word	0x00000002
        /*0924*/ 	.word	0x000000e0
        /*0928*/ 	.short	0x010a
        /*092a*/ 	.byte	0xff
	.zero		1


	//   ....[130]....
        /*092c*/ 	.word	0x00009240
        /*0930*/ 	.word	0x00000002
        /*0934*/ 	.word	0x000000d0
        /*0938*/ 	.short	0x010a
        /*093a*/ 	.byte	0xff
	.zero		1


	//   ....[131]....
        /*093c*/ 	.word	0x000092a0
        /*0940*/ 	.word	0x00000000
        /*0944*/ 	.word	0x000000e0
        /*0948*/ 	.short	0x010a
        /*094a*/ 	.byte	0xff
	.zero		1


	//   ....[132]....
        /*094c*/ 	.word	0x000092f0
        /*0950*/ 	.word	0x00000000
        /*0954*/ 	.word	0x000000d0
        /*0958*/ 	.short	0x010a
        /*095a*/ 	.byte	0xff
	.zero		1


	//   ....[133]....
        /*095c*/ 	.word	0x00009350
        /*0960*/ 	.word	0x00000003
        /*0964*/ 	.word	0x00000110
        /*0968*/ 	.short	0x010a
        /*096a*/ 	.byte	0xff
	.zero		1


	//   ....[134]....
        /*096c*/ 	.word	0x000093b0
        /*0970*/ 	.word	0x00000000
        /*0974*/ 	.word	0x00000000
        /*0978*/ 	.short	0x010a
        /*097a*/ 	.byte	0xff
	.zero		1


	//   ....[135]....
        /*097c*/ 	.word	0x00009410
        /*0980*/ 	.word	0x00000000
        /*0984*/ 	.word	0x00000000
        /*0988*/ 	.short	0x010a
        /*098a*/ 	.byte	0xff
	.zero		1


	//   ....[136]....
        /*098c*/ 	.word	0x00009470
        /*0990*/ 	.word	0x00000000
        /*0994*/ 	.word	0x00000000
        /*0998*/ 	.short	0x010a
        /*099a*/ 	.byte	0xff
	.zero		1


	//   ....[137]....
        /*099c*/ 	.word	0x000094d0
        /*09a0*/ 	.word	0x00000000
        /*09a4*/ 	.word	0x00000000
        /*09a8*/ 	.short	0x010a
        /*09aa*/ 	.byte	0xff
	.zero		1


	//   ....[138]....
        /*09ac*/ 	.word	0x00009530
        /*09b0*/ 	.word	0x00000000
        /*09b4*/ 	.word	0x00000000
        /*09b8*/ 	.short	0x010a
        /*09ba*/ 	.byte	0xff
	.zero		1


	//   ....[139]....
        /*09bc*/ 	.word	0x00009580
        /*09c0*/ 	.word	0x00000008
        /*09c4*/ 	.word	0x000000d0
        /*09c8*/ 	.short	0x010a
        /*09ca*/ 	.byte	0xff
	.zero		1


	//   ....[140]....
        /*09cc*/ 	.word	0x000095e0
        /*09d0*/ 	.word	0x00000000
        /*09d4*/ 	.word	0x000000c8
        /*09d8*/ 	.short	0x010a
        /*09da*/ 	.byte	0xff
	.zero		1


	//   ....[141]....
        /*09dc*/ 	.word	0x00009640
        /*09e0*/ 	.word	0x00000005
        /*09e4*/ 	.word	0x000000a0
        /*09e8*/ 	.short	0x010a
        /*09ea*/ 	.byte	0xff
	.zero		1


	//   ....[142]....
        /*09ec*/ 	.word	0x000096a0
        /*09f0*/ 	.word	0x00000005
        /*09f4*/ 	.word	0x000000a8
        /*09f8*/ 	.short	0x010a
        /*09fa*/ 	.byte	0xff
	.zero		1


	//   ....[143]....
        /*09fc*/ 	.word	0x00009700
        /*0a00*/ 	.word	0x00000005
        /*0a04*/ 	.word	0x000000b0
        /*0a08*/ 	.short	0x010a
        /*0a0a*/ 	.byte	0xff
	.zero		1


	//   ....[144]....
        /*0a0c*/ 	.word	0x00009760
        /*0a10*/ 	.word	0x00000005
        /*0a14*/ 	.word	0x000000b8
        /*0a18*/ 	.short	0x010a
        /*0a1a*/ 	.byte	0xff
	.zero		1


	//   ....[145]....
        /*0a1c*/ 	.word	0x000097c0
        /*0a20*/ 	.word	0x00000000
        /*0a24*/ 	.word	0x000000a0
        /*0a28*/ 	.short	0x010a
        /*0a2a*/ 	.byte	0xff
	.zero		1


	//   ....[146]....
        /*0a2c*/ 	.word	0x00009820
        /*0a30*/ 	.word	0x00000000
        /*0a34*/ 	.word	0x000000a8
        /*0a38*/ 	.short	0x010a
        /*0a3a*/ 	.byte	0xff
	.zero		1


	//   ....[147]....
        /*0a3c*/ 	.word	0x00009880
        /*0a40*/ 	.word	0x00000000
        /*0a44*/ 	.word	0x000000b0
        /*0a48*/ 	.short	0x010a
        /*0a4a*/ 	.byte	0xff
	.zero		1


	//   ....[148]....
        /*0a4c*/ 	.word	0x000098d0
        /*0a50*/ 	.word	0x00000003
        /*0a54*/ 	.word	0x000000d0
        /*0a58*/ 	.short	0x010a
        /*0a5a*/ 	.byte	0xff
	.zero		1


	//   ....[149]....
        /*0a5c*/ 	.word	0x00009930
        /*0a60*/ 	.word	0x00000000
        /*0a64*/ 	.word	0x00000080
        /*0a68*/ 	.short	0x010a
        /*0a6a*/ 	.byte	0xff
	.zero		1


	//   ....[150]....
        /*0a6c*/ 	.word	0x00009980
        /*0a70*/ 	.word	0x00000050
        /*0a74*/ 	.word	0x000000f0
        /*0a78*/ 	.short	0x010a
        /*0a7a*/ 	.byte	0xff
	.zero		1


	//   ....[151]....
        /*0a7c*/ 	.word	0x000099d0
        /*0a80*/ 	.word	0x00000003
        /*0a84*/ 	.word	0x00000080
        /*0a88*/ 	.short	0x010a
        /*0a8a*/ 	.byte	0xff
	.zero		1


	//   ....[152]....
        /*0a8c*/ 	.word	0x00009a20
        /*0a90*/ 	.word	0x00000059
        /*0a94*/ 	.word	0x00000080
        /*0a98*/ 	.short	0x010a
        /*0a9a*/ 	.byte	0xff
	.zero		1


	//   ....[153]....
        /*0a9c*/ 	.word	0x00009a70
        /*0aa0*/ 	.word	0x0000005c
        /*0aa4*/ 	.word	0x00000080
        /*0aa8*/ 	.short	0x010a
        /*0aaa*/ 	.byte	0xff
	.zero		1


	//----- nvinfo : EIATTR_NUM_MBARRIERS
	.align		4
.L_47:
        /*0aac*/ 	.byte	0x03, 0x38
        /*0aae*/ 	.short	0x002a


	//----- nvinfo : EIATTR_EXIT_INSTR_OFFSETS
	.align		4
        /*0ab0*/ 	.byte	0x04, 0x1c
        /*0ab2*/ 	.short	(.L_49 - .L_48)


	//   ....[0]....
.L_48:
        /*0ab4*/ 	.word	0x00002c30


	//   ....[1]....
        /*0ab8*/ 	.word	0x00003140


	//   ....[2]....
        /*0abc*/ 	.word	0x000031a0


	//   ....[3]....
        /*0ac0*/ 	.word	0x00004120


	//   ....[4]....
        /*0ac4*/ 	.word	0x00005350


	//   ....[5]....
        /*0ac8*/ 	.word	0x00005390


	//   ....[6]....
        /*0acc*/ 	.word	0x00008c50


	//   ....[7]....
        /*0ad0*/ 	.word	0x00008cd0


	//   ....[8]....
        /*0ad4*/ 	.word	0x00008d00


	//   ....[9]....
        /*0ad8*/ 	.word	0x00008d80


	//----- nvinfo : EIATTR_MAX_THREADS
	.align		4
.L_49:
        /*0adc*/ 	.byte	0x04, 0x05
        /*0ade*/ 	.short	(.L_51 - .L_50)
.L_50:
        /*0ae0*/ 	.word	0x00000100
        /*0ae4*/ 	.word	0x00000001
        /*0ae8*/ 	.word	0x00000001


	//----- nvinfo : EIATTR_CRS_STACK_SIZE
	.align		4
.L_51:
        /*0aec*/ 	.byte	0x04, 0x1e
        /*0aee*/ 	.short	(.L_53 - .L_52)
.L_52:
        /*0af0*/ 	.word	0x00000000


	//----- nvinfo : EIATTR_CBANK_PARAM_SIZE
	.align		4
.L_53:
        /*0af4*/ 	.byte	0x03, 0x19
        /*0af6*/ 	.short	0x0800


	//----- nvinfo : EIATTR_PARAM_CBANK
	.align		4
        /*0af8*/ 	.byte	0x04, 0x0a
        /*0afa*/ 	.short	(.L_55 - .L_54)
	.align		4
.L_54:
        /*0afc*/ 	.word	index@(.nv.constant0._ZN7cutlass13device_kernelINS_4gemm6kernel13GemmUniversalIN4cute5tupleIJiiiiEEENS1_10collective13CollectiveMmaINS1_35MainloopSm100TmaUmmaWarpSpecializedILi8ELi2ELi4ENS5_IJNS4_1CILi2EEENSA_ILi1EEESC_EEEEENS5_IJNSA_ILi64EEENSA_ILi128EEENSA_ILi32EEEEEENS_10tfloat32_tENS5_IJlSC_lEEESJ_SK_NS4_8TiledMMAINS4_8MMA_AtomIJNS4_17SM100_MMA_TF32_SSISJ_SJ_fLi64ELi128ELNS4_4UMMA5MajorE0ELSP_0ELNSO_7ScaleInE0ELSQ_0EEEEEENS4_6LayoutINS5_IJSC_SC_SC_EEENS5_IJNSA_ILi0EEESV_SV_EEEEENS5_IJNS4_10UnderscoreESY_SY_EEEEENS4_13SM90_TMA_LOADENS4_14ComposedLayoutINS4_7SwizzleILi3ELi4ELi3EEENS4_18smem_ptr_flag_bitsILi32EEENST_INS5_IJNSA_ILi8EEESH_EEENS5_IJSH_SC_EEEEEEEvNS4_8identityENS4_23SM90_TMA_LOAD_MULTICASTES1B_vS1C_EENS_8epilogue10collective18CollectiveEpilogueINS1F_23Sm100TmaWarpSpecializedILi4ELi2ELi16ELb1ELb0EEEJSI_NS5_IJNST_ISF_SC_EENST_ISH_SC_EEEEESJ_SK_SJ_SK_NS1F_6fusion15FusionCallbacksIS1J_NS1N_17LinearCombinationISJ_fSJ_fLNS_15FloatRoundStyleE2EEESI_S1M_JEEENS4_5SM1004TMEM4LOAD26SM100_TMEM_LOAD_16dp128b8xES11_S1B_NS4_17SM75_U32x4_LDSM_NENS4_14SM90_TMA_STOREES1B_NS4_17SM90_U32x4_STSM_NENS4_39AutoVectorizingCopyWithAssumedAlignmentILi128EEEEEEvvEEEEvNT_6ParamsE)
        /*0b00*/ 	.short	0x0380
        /*0b02*/ 	.short	0x0800


	//----- nvinfo : EIATTR_SW_WAR
	.align		4
.L_55:
        /*0b04*/ 	.byte	0x04, 0x36
        /*0b06*/ 	.short	(.L_57 - .L_56)
.L_56:
        /*0b08*/ 	.word	0x00000008
.L_57:


//--------------------- .nv.callgraph             --------------------------
	.section	.nv.callgraph,"",@"SHT_CUDA_CALLGRAPH"
	.align	4
	.sectionentsize	8
	.align		4
        /*0000*/ 	.word	0x00000000
	.align		4
        /*0004*/ 	.word	0xffffffff
	.align		4
        /*0008*/ 	.word	index@(_ZN7cutlass13device_kernelINS_4gemm6kernel13GemmUniversalIN4cute5tupleIJiiiiEEENS1_10collective13CollectiveMmaINS1_35MainloopSm100TmaUmmaWarpSpecializedILi8ELi2ELi4ENS5_IJNS4_1CILi2EEENSA_ILi1EEESC_EEEEENS5_IJNSA_ILi64EEENSA_ILi128EEENSA_ILi32EEEEEENS_10tfloat32_tENS5_IJlSC_lEEESJ_SK_NS4_8TiledMMAINS4_8MMA_AtomIJNS4_17SM100_MMA_TF32_SSISJ_SJ_fLi64ELi128ELNS4_4UMMA5MajorE0ELSP_0ELNSO_7ScaleInE0ELSQ_0EEEEEENS4_6LayoutINS5_IJSC_SC_SC_EEENS5_IJNSA_ILi0EEESV_SV_EEEEENS5_IJNS4_10UnderscoreESY_SY_EEEEENS4_13SM90_TMA_LOADENS4_14ComposedLayoutINS4_7SwizzleILi3ELi4ELi3EEENS4_18smem_ptr_flag_bitsILi32EEENST_INS5_IJNSA_ILi8EEESH_EEENS5_IJSH_SC_EEEEEEEvNS4_8identityENS4_23SM90_TMA_LOAD_MULTICASTES1B_vS1C_EENS_8epilogue10collective18CollectiveEpilogueINS1F_23Sm100TmaWarpSpecializedILi4ELi2ELi16ELb1ELb0EEEJSI_NS5_IJNST_ISF_SC_EENST_ISH_SC_EEEEESJ_SK_SJ_SK_NS1F_6fusion15FusionCallbacksIS1J_NS1N_17LinearCombinationISJ_fSJ_fLNS_15FloatRoundStyleE2EEESI_S1M_JEEENS4_5SM1004TMEM4LOAD26SM100_TMEM_LOAD_16dp128b8xES11_S1B_NS4_17SM75_U32x4_LDSM_NENS4_14SM90_TMA_STOREES1B_NS4_17SM90_U32x4_STSM_NENS4_39AutoVectorizingCopyWithAssumedAlignmentILi128EEEEEEvvEEEEvNT_6ParamsE)
	.align		4
        /*000c*/ 	.word	index@(__assertfail)
	.align		4
        /*0010*/ 	.word	0x00000000
	.align		4
        /*0014*/ 	.word	0xfffffffe
	.align		4
        /*0018*/ 	.word	0x00000000
	.align		4
        /*001c*/ 	.word	0xfffffffd
	.align		4
        /*0020*/ 	.word	0x00000000
	.align		4
        /*0024*/ 	.word	0xfffffffc


//--------------------- .nv.constant4             --------------------------
	.section	.nv.constant4,"a",@progbits
	.align	8
	.align		8
.nv.constant4:
        /*0000*/ 	.dword	__assertfail
	.align		8
        /*0008*/ 	.dword	__unnamed_1
	.align		8
        /*0010*/ 	.dword	__unnamed_2
	.align		8
        /*0018*/ 	.dword	_ZN40_INTERNAL_afe424c0_4_k_cu_b1410de9_209744cuda3std3__45__cpo5beginE
	.align		8
        /*0020*/ 	.dword	_ZN40_INTERNAL_afe424c0_4_k_cu_b1410de9_209744cuda3std3__45__cpo3endE
	.align		8
        /*0028*/ 	.dword	_ZN40_INTERNAL_afe424c0_4_k_cu_b1410de9_209744cuda3std3__45__cpo6cbeginE
	.align		8
        /*0030*/ 	.dword	_ZN40_INTERNAL_afe424c0_4_k_cu_b1410de9_209744cuda3std3__45__cpo4cendE
	.align		8
        /*0038*/ 	.dword	_ZN40_INTERNAL_afe424c0_4_k_cu_b1410de9_209744cuda3std3__442_GLOBAL__N__afe424c0_4_k_cu_b1410de9_209746ignoreE
	.align		8
        /*0040*/ 	.dword	_ZN40_INTERNAL_afe424c0_4_k_cu_b1410de9_209744cuda3std3__419piecewise_constructE
	.align		8
        /*0048*/ 	.dword	_ZN40_INTERNAL_afe424c0_4_k_cu_b1410de9_209744cuda3std3__48in_placeE
	.align		8
        /*0050*/ 	.dword	_ZN40_INTERNAL_afe424c0_4_k_cu_b1410de9_209744cuda3std6ranges3__45__cpo4swapE
	.align		8
        /*0058*/ 	.dword	_ZN40_INTERNAL_afe424c0_4_k_cu_b1410de9_209744cuda3std6ranges3__45__cpo9iter_moveE
	.align		8
        /*0060*/ 	.dword	_ZN40_INTERNAL_afe424c0_4_k_cu_b1410de9_209744cute7productE
	.align		8
        /*0068*/ 	.dword	_ZN40_INTERNAL_afe424c0_4_k_cu_b1410de9_209744cute1_E
	.align		8
        /*0070*/ 	.dword	$str$25
	.align		8
        /*0078*/ 	.dword	$str$26
	.align		8
        /*0080*/ 	.dword	$str$27
	.align		8
        /*0088*/ 	.dword	$str$28


//--------------------- .text._ZN7cutlass13device_kernelINS_4gemm6kernel13GemmUniversalIN4cute5tupleIJiiiiEEENS1_10collective13CollectiveMmaINS1_35MainloopSm100TmaUmmaWarpSpecializedILi8ELi2ELi4ENS5_IJNS4_1CILi2EEENSA_ILi1EEESC_EEEEENS5_IJNSA_ILi64EEENSA_ILi128EEENSA_ILi32EEEEEENS_10tfloat32_tENS5_IJlSC_lEEESJ_SK_NS4_8TiledMMAINS4_8MMA_AtomIJNS4_17SM100_MMA_TF32_SSISJ_SJ_fLi64ELi128ELNS4_4UMMA5MajorE0ELSP_0ELNSO_7ScaleInE0ELSQ_0EEEEEENS4_6LayoutINS5_IJSC_SC_SC_EEENS5_IJNSA_ILi0EEESV_SV_EEEEENS5_IJNS4_10UnderscoreESY_SY_EEEEENS4_13SM90_TMA_LOADENS4_14ComposedLayoutINS4_7SwizzleILi3ELi4ELi3EEENS4_18smem_ptr_flag_bitsILi32EEENST_INS5_IJNSA_ILi8EEESH_EEENS5_IJSH_SC_EEEEEEEvNS4_8identityENS4_23SM90_TMA_LOAD_MULTICASTES1B_vS1C_EENS_8epilogue10collective18CollectiveEpilogueINS1F_23Sm100TmaWarpSpecializedILi4ELi2ELi16ELb1ELb0EEEJSI_NS5_IJNST_ISF_SC_EENST_ISH_SC_EEEEESJ_SK_SJ_SK_NS1F_6fusion15FusionCallbacksIS1J_NS1N_17LinearCombinationISJ_fSJ_fLNS_15FloatRoundStyleE2EEESI_S1M_JEEENS4_5SM1004TMEM4LOAD26SM100_TMEM_LOAD_16dp128b8xES11_S1B_NS4_17SM75_U32x4_LDSM_NENS4_14SM90_TMA_STOREES1B_NS4_17SM90_U32x4_STSM_NENS4_39AutoVectorizingCopyWithAssumedAlignmentILi128EEEEEEvvEEEEvNT_6ParamsE --------------------------
	.section	.text._ZN7cutlass13device_kernelINS_4gemm6kernel13GemmUniversalIN4cute5tupleIJiiiiEEENS1_10collective13CollectiveMmaINS1_35MainloopSm100TmaUmmaWarpSpecializedILi8ELi2ELi4ENS5_IJNS4_1CILi2EEENSA_ILi1EEESC_EEEEENS5_IJNSA_ILi64EEENSA_ILi128EEENSA_ILi32EEEEEENS_10tfloat32_tENS5_IJlSC_lEEESJ_SK_NS4_8TiledMMAINS4_8MMA_AtomIJNS4_17SM100_MMA_TF32_SSISJ_SJ_fLi64ELi128ELNS4_4UMMA5MajorE0ELSP_0ELNSO_7ScaleInE0ELSQ_0EEEEEENS4_6LayoutINS5_IJSC_SC_SC_EEENS5_IJNSA_ILi0EEESV_SV_EEEEENS5_IJNS4_10UnderscoreESY_SY_EEEEENS4_13SM90_TMA_LOADENS4_14ComposedLayoutINS4_7SwizzleILi3ELi4ELi3EEENS4_18smem_ptr_flag_bitsILi32EEENST_INS5_IJNSA_ILi8EEESH_EEENS5_IJSH_SC_EEEEEEEvNS4_8identityENS4_23SM90_TMA_LOAD_MULTICASTES1B_vS1C_EENS_8epilogue10collective18CollectiveEpilogueINS1F_23Sm100TmaWarpSpecializedILi4ELi2ELi16ELb1ELb0EEEJSI_NS5_IJNST_ISF_SC_EENST_ISH_SC_EEEEESJ_SK_SJ_SK_NS1F_6fusion15FusionCallbacksIS1J_NS1N_17LinearCombinationISJ_fSJ_fLNS_15FloatRoundStyleE2EEESI_S1M_JEEENS4_5SM1004TMEM4LOAD26SM100_TMEM_LOAD_16dp128b8xES11_S1B_NS4_17SM75_U32x4_LDSM_NENS4_14SM90_TMA_STOREES1B_NS4_17SM90_U32x4_STSM_NENS4_39AutoVectorizingCopyWithAssumedAlignmentILi128EEEEEEvvEEEEvNT_6ParamsE,"ax",@progbits
	.align	128
.text._ZN7cutlass13device_kernelINS_4gemm6kernel13GemmUniversalIN4cute5tupleIJiiiiEEENS1_10collective13CollectiveMmaINS1_35MainloopSm100TmaUmmaWarpSpecializedILi8ELi2ELi4ENS5_IJNS4_1CILi2EEENSA_ILi1EEESC_EEEEENS5_IJNSA_ILi64EEENSA_ILi128EEENSA_ILi32EEEEEENS_10tfloat32_tENS5_IJlSC_lEEESJ_SK_NS4_8TiledMMAINS4_8MMA_AtomIJNS4_17SM100_MMA_TF32_SSISJ_SJ_fLi64ELi128ELNS4_4UMMA5MajorE0ELSP_0ELNSO_7ScaleInE0ELSQ_0EEEEEENS4_6LayoutINS5_IJSC_SC_SC_EEENS5_IJNSA_ILi0EEESV_SV_EEEEENS5_IJNS4_10UnderscoreESY_SY_EEEEENS4_13SM90_TMA_LOADENS4_14ComposedLayoutINS4_7SwizzleILi3ELi4ELi3EEENS4_18smem_ptr_flag_bitsILi32EEENST_INS5_IJNSA_ILi8EEESH_EEENS5_IJSH_SC_EEEEEEEvNS4_8identityENS4_23SM90_TMA_LOAD_MULTICASTES1B_vS1C_EENS_8epilogue10collective18CollectiveEpilogueINS1F_23Sm100TmaWarpSpecializedILi4ELi2ELi16ELb1ELb0EEEJSI_NS5_IJNST_ISF_SC_EENST_ISH_SC_EEEEESJ_SK_SJ_SK_NS1F_6fusion15FusionCallbacksIS1J_NS1N_17LinearCombinationISJ_fSJ_fLNS_15FloatRoundStyleE2EEESI_S1M_JEEENS4_5SM1004TMEM4LOAD26SM100_TMEM_LOAD_16dp128b8xES11_S1B_NS4_17SM75_U32x4_LDSM_NENS4_14SM90_TMA_STOREES1B_NS4_17SM90_U32x4_STSM_NENS4_39AutoVectorizingCopyWithAssumedAlignmentILi128EEEEEEvvEEEEvNT_6ParamsE:
        .type           _ZN7cutlass13device_kernelINS_4gemm6kernel13GemmUniversalIN4cute5tupleIJiiiiEEENS1_10collective13CollectiveMmaINS1_35MainloopSm100TmaUmmaWarpSpecializedILi8ELi2ELi4ENS5_IJNS4_1CILi2EEENSA_ILi1EEESC_EEEEENS5_IJNSA_ILi64EEENSA_ILi128EEENSA_ILi32EEEEEENS_10tfloat32_tENS5_IJlSC_lEEESJ_SK_NS4_8TiledMMAINS4_8MMA_AtomIJNS4_17SM100_MMA_TF32_SSISJ_SJ_fLi64ELi128ELNS4_4UMMA5MajorE0ELSP_0ELNSO_7ScaleInE0ELSQ_0EEEEEENS4_6LayoutINS5_IJSC_SC_SC_EEENS5_IJNSA_ILi0EEESV_SV_EEEEENS5_IJNS4_10UnderscoreESY_SY_EEEEENS4_13SM90_TMA_LOADENS4_14ComposedLayoutINS4_7SwizzleILi3ELi4ELi3EEENS4_18smem_ptr_flag_bitsILi32EEENST_INS5_IJNSA_ILi8EEESH_EEENS5_IJSH_SC_EEEEEEEvNS4_8identityENS4_23SM90_TMA_LOAD_MULTICASTES1B_vS1C_EENS_8epilogue10collective18CollectiveEpilogueINS1F_23Sm100TmaWarpSpecializedILi4ELi2ELi16ELb1ELb0EEEJSI_NS5_IJNST_ISF_SC_EENST_ISH_SC_EEEEESJ_SK_SJ_SK_NS1F_6fusion15FusionCallbacksIS1J_NS1N_17LinearCombinationISJ_fSJ_fLNS_15FloatRoundStyleE2EEESI_S1M_JEEENS4_5SM1004TMEM4LOAD26SM100_TMEM_LOAD_16dp128b8xES11_S1B_NS4_17SM75_U32x4_LDSM_NENS4_14SM90_TMA_STOREES1B_NS4_17SM90_U32x4_STSM_NENS4_39AutoVectorizingCopyWithAssumedAlignmentILi128EEEEEEvvEEEEvNT_6ParamsE,@function
        .size           _ZN7cutlass13device_kernelINS_4gemm6kernel13GemmUniversalIN4cute5tupleIJiiiiEEENS1_10collective13CollectiveMmaINS1_35MainloopSm100TmaUmmaWarpSpecializedILi8ELi2ELi4ENS5_IJNS4_1CILi2EEENSA_ILi1EEESC_EEEEENS5_IJNSA_ILi64EEENSA_ILi128EEENSA_ILi32EEEEEENS_10tfloat32_tENS5_IJlSC_lEEESJ_SK_NS4_8TiledMMAINS4_8MMA_AtomIJNS4_17SM100_MMA_TF32_SSISJ_SJ_fLi64ELi128ELNS4_4UMMA5MajorE0ELSP_0ELNSO_7ScaleInE0ELSQ_0EEEEEENS4_6LayoutINS5_IJSC_SC_SC_EEENS5_IJNSA_ILi0EEESV_SV_EEEEENS5_IJNS4_10UnderscoreESY_SY_EEEEENS4_13SM90_TMA_LOADENS4_14ComposedLayoutINS4_7SwizzleILi3ELi4ELi3EEENS4_18smem_ptr_flag_bitsILi32EEENST_INS5_IJNSA_ILi8EEESH_EEENS5_IJSH_SC_EEEEEEEvNS4_8identityENS4_23SM90_TMA_LOAD_MULTICASTES1B_vS1C_EENS_8epilogue10collective18CollectiveEpilogueINS1F_23Sm100TmaWarpSpecializedILi4ELi2ELi16ELb1ELb0EEEJSI_NS5_IJNST_ISF_SC_EENST_ISH_SC_EEEEESJ_SK_SJ_SK_NS1F_6fusion15FusionCallbacksIS1J_NS1N_17LinearCombinationISJ_fSJ_fLNS_15FloatRoundStyleE2EEESI_S1M_JEEENS4_5SM1004TMEM4LOAD26SM100_TMEM_LOAD_16dp128b8xES11_S1B_NS4_17SM75_U32x4_LDSM_NENS4_14SM90_TMA_STOREES1B_NS4_17SM90_U32x4_STSM_NENS4_39AutoVectorizingCopyWithAssumedAlignmentILi128EEEEEEvvEEEEvNT_6ParamsE,(.L_x_196 - _ZN7cutlass13device_kernelINS_4gemm6kernel13GemmUniversalIN4cute5tupleIJiiiiEEENS1_10collective13CollectiveMmaINS1_35MainloopSm100TmaUmmaWarpSpecializedILi8ELi2ELi4ENS5_IJNS4_1CILi2EEENSA_ILi1EEESC_EEEEENS5_IJNSA_ILi64EEENSA_ILi128EEENSA_ILi32EEEEEENS_10tfloat32_tENS5_IJlSC_lEEESJ_SK_NS4_8TiledMMAINS4_8MMA_AtomIJNS4_17SM100_MMA_TF32_SSISJ_SJ_fLi64ELi128ELNS4_4UMMA5MajorE0ELSP_0ELNSO_7ScaleInE0ELSQ_0EEEEEENS4_6LayoutINS5_IJSC_SC_SC_EEENS5_IJNSA_ILi0EEESV_SV_EEEEENS5_IJNS4_10UnderscoreESY_SY_EEEEENS4_13SM90_TMA_LOADENS4_14ComposedLayoutINS4_7SwizzleILi3ELi4ELi3EEENS4_18smem_ptr_flag_bitsILi32EEENST_INS5_IJNSA_ILi8EEESH_EEENS5_IJSH_SC_EEEEEEEvNS4_8identityENS4_23SM90_TMA_LOAD_MULTICASTES1B_vS1C_EENS_8epilogue10collective18CollectiveEpilogueINS1F_23Sm100TmaWarpSpecializedILi4ELi2ELi16ELb1ELb0EEEJSI_NS5_IJNST_ISF_SC_EENST_ISH_SC_EEEEESJ_SK_SJ_SK_NS1F_6fusion15FusionCallbacksIS1J_NS1N_17LinearCombinationISJ_fSJ_fLNS_15FloatRoundStyleE2EEESI_S1M_JEEENS4_5SM1004TMEM4LOAD26SM100_TMEM_LOAD_16dp128b8xES11_S1B_NS4_17SM75_U32x4_LDSM_NENS4_14SM90_TMA_STOREES1B_NS4_17SM90_U32x4_STSM_NENS4_39AutoVectorizingCopyWithAssumedAlignmentILi128EEEEEEvvEEEEvNT_6ParamsE)
        .other          _ZN7cutlass13device_kernelINS_4gemm6kernel13GemmUniversalIN4cute5tupleIJiiiiEEENS1_10collective13CollectiveMmaINS1_35MainloopSm100TmaUmmaWarpSpecializedILi8ELi2ELi4ENS5_IJNS4_1CILi2EEENSA_ILi1EEESC_EEEEENS5_IJNSA_ILi64EEENSA_ILi128EEENSA_ILi32EEEEEENS_10tfloat32_tENS5_IJlSC_lEEESJ_SK_NS4_8TiledMMAINS4_8MMA_AtomIJNS4_17SM100_MMA_TF32_SSISJ_SJ_fLi64ELi128ELNS4_4UMMA5MajorE0ELSP_0ELNSO_7ScaleInE0ELSQ_0EEEEEENS4_6LayoutINS5_IJSC_SC_SC_EEENS5_IJNSA_ILi0EEESV_SV_EEEEENS5_IJNS4_10UnderscoreESY_SY_EEEEENS4_13SM90_TMA_LOADENS4_14ComposedLayoutINS4_7SwizzleILi3ELi4ELi3EEENS4_18smem_ptr_flag_bitsILi32EEENST_INS5_IJNSA_ILi8EEESH_EEENS5_IJSH_SC_EEEEEEEvNS4_8identityENS4_23SM90_TMA_LOAD_MULTICASTES1B_vS1C_EENS_8epilogue10collective18CollectiveEpilogueINS1F_23Sm100TmaWarpSpecializedILi4ELi2ELi16ELb1ELb0EEEJSI_NS5_IJNST_ISF_SC_EENST_ISH_SC_EEEEESJ_SK_SJ_SK_NS1F_6fusion15FusionCallbacksIS1J_NS1N_17LinearCombinationISJ_fSJ_fLNS_15FloatRoundStyleE2EEESI_S1M_JEEENS4_5SM1004TMEM4LOAD26SM100_TMEM_LOAD_16dp128b8xES11_S1B_NS4_17SM75_U32x4_LDSM_NENS4_14SM90_TMA_STOREES1B_NS4_17SM90_U32x4_STSM_NENS4_39AutoVectorizingCopyWithAssumedAlignmentILi128EEEEEEvvEEEEvNT_6ParamsE,@"STO_CUDA_ENTRY STV_DEFAULT"
_ZN7cutlass13device_kernelINS_4gemm6kernel13GemmUniversalIN4cute5tupleIJiiiiEEENS1_10collective13CollectiveMmaINS1_35MainloopSm100TmaUmmaWarpSpecializedILi8ELi2ELi4ENS5_IJNS4_1CILi2EEENSA_ILi1EEESC_EEEEENS5_IJNSA_ILi64EEENSA_ILi128EEENSA_ILi32EEEEEENS_10tfloat32_tENS5_IJlSC_lEEESJ_SK_NS4_8TiledMMAINS4_8MMA_AtomIJNS4_17SM100_MMA_TF32_SSISJ_SJ_fLi64ELi128ELNS4_4UMMA5MajorE0ELSP_0ELNSO_7ScaleInE0ELSQ_0EEEEEENS4_6LayoutINS5_IJSC_SC_SC_EEENS5_IJNSA_ILi0EEESV_SV_EEEEENS5_IJNS4_10UnderscoreESY_SY_EEEEENS4_13SM90_TMA_LOADENS4_14ComposedLayoutINS4_7SwizzleILi3ELi4ELi3EEENS4_18smem_ptr_flag_bitsILi32EEENST_INS5_IJNSA_ILi8EEESH_EEENS5_IJSH_SC_EEEEEEEvNS4_8identityENS4_23SM90_TMA_LOAD_MULTICASTES1B_vS1C_EENS_8epilogue10collective18CollectiveEpilogueINS1F_23Sm100TmaWarpSpecializedILi4ELi2ELi16ELb1ELb0EEEJSI_NS5_IJNST_ISF_SC_EENST_ISH_SC_EEEEESJ_SK_SJ_SK_NS1F_6fusion15FusionCallbacksIS1J_NS1N_17LinearCombinationISJ_fSJ_fLNS_15FloatRoundStyleE2EEESI_S1M_JEEENS4_5SM1004TMEM4LOAD26SM100_TMEM_LOAD_16dp128b8xES11_S1B_NS4_17SM75_U32x4_LDSM_NENS4_14SM90_TMA_STOREES1B_NS4_17SM90_U32x4_STSM_NENS4_39AutoVectorizingCopyWithAssumedAlignmentILi128EEEEEEvvEEEEvNT_6ParamsE:
[----:B------:R-:W1:Y:S01]  /*0000*/  LDC R1, c[0x0][0x37c] ;  /* 0x0000df00ff017b82 */ /* 0x000e620000000800 */
[----:B------:R-:W2:Y:S01]  /*0010*/  S2R R76, SR_TID.X ;  /* 0x00000000004c7919 */ /* 0x000ea20000002100 */
[----:B------:R-:W3:Y:S01]  /*0020*/  LDCU.64 UR8, c[0x0][0x890] ;  /* 0x00011200ff0877ac */ /* 0x000ee20008000a00 */
[----:B------:R-:W-:Y:S02]  /*0030*/  PRMT R63, RZ, 0x7610, R63 ;  /* 0x00007610ff3f7816 */ /* 0x000fe4000000003f */
[----:B------:R-:W-:Y:S01]  /*0040*/  ELECT P3, URZ, PT ;  /* 0x0000000000ff782f */ /* 0x000fe20003860000 */
[----:B---3--:R-:W-:-:S04]  /*0050*/  UISETP.NE.U32.AND UP0, UPT, UR8, URZ, UPT ;  /* 0x000000ff0800728c */ /* 0x008fc8000bf05070 */
[----:B------:R-:W-:Y:S01]  /*0060*/  UISETP.NE.AND.EX UP0, UPT, UR9, URZ, UPT, UP0 ;  /* 0x000000ff0900728c */ /* 0x000fe2000bf05300 */
[----:B--2---:R-:W-:-:S05]  /*0070*/  SHF.R.U32.HI R64, RZ, 0x5, R76 ;  /* 0x00000005ff407819 */ /* 0x004fca000001164c */
[----:B------:R-:W2:Y:S02]  /*0080*/  SHFL.IDX PT, R0, R64, RZ, 0x1f ;  /* 0x00001fff40007589 */ /* 0x000ea400000e0000 */
[----:B--2---:R-:W-:Y:S01]  /*0090*/  R2UR UR18, R0 ;  /* 0x00000000001272ca */ /* 0x004fe200000e0000 */
[----:B-1----:R-:W-:-:S14]  /*00a0*/  BRA.U UP0, `(.L_x_0) ;  /* 0x0000000100307547 */ /* 0x002fdc000b800000 */
[----:B------:R-:W1:Y:S02]  /*00b0*/  LDCU.64 UR4, c[0x0][0x888] ;  /* 0x00011100ff0477ac */ /* 0x000e640008000a00 */
[----:B-1----:R-:W-:-:S04]  /*00c0*/  UISETP.NE.U32.AND UP0, UPT, UR4, URZ, UPT ;  /* 0x000000ff0400728c */ /* 0x002fc8000bf05070 */
[----:B------:R-:W-:-:S09]  /*00d0*/  UISETP.NE.AND.EX UP0, UPT, UR5, URZ, UPT, UP0 ;  /* 0x000000ff0500728c */ /* 0x000fd2000bf05300 */
[----:B------:R-:W-:Y:S05]  /*00e0*/  BRA.U !UP0, `(.L_x_1) ;  /* 0x0000000108147547 */ /* 0x000fea000b800000 */
[----:B------:R-:W1:Y:S01]  /*00f0*/  LDC.64 R2, c[0x0][0x888] ;  /* 0x00022200ff027b82 */ /* 0x000e620000000a00 */
[----:B------:R-:W1:Y:S02]  /*0100*/  LDCU.64 UR4, c[0x0][0x358] ;  /* 0x00006b00ff0477ac */ /* 0x000e640008000a00 */
[----:B-1----:R1:W5:Y:S01]  /*0110*/  LDG.E R27, desc[UR4][R2.64] ;  /* 0x00000004021b7981 */ /* 0x002362000c1e1900 */
[----:B------:R-:W-:Y:S01]  /*0120*/  HFMA2 R63, -RZ, RZ, 0, 5.9604644775390625e-08 ;  /* 0x00000001ff3f7431 */ /* 0x000fe200000001ff */
[----:B------:R-:W-:Y:S05]  /*0130*/  BRA `(.L_x_0) ;  /* 0x00000000000c7947 */ /* 0x000fea0003800000 */
.L_x_1:
[----:B------:R-:W1:Y:S01]  /*0140*/  LDCU UR4, c[0x0][0x880] ;  /* 0x00011000ff0477ac */ /* 0x000e620008000800 */
[----:B------:R-:W-:Y:S01]  /*0150*/  HFMA2 R63, -RZ, RZ, 0, 5.9604644775390625e-08 ;  /* 0x00000001ff3f7431 */ /* 0x000fe200000001ff */
[----:B-1----:R-:W-:-:S07]  /*0160*/  MOV R27, UR4 ;  /* 0x00000004001b7c02 */ /* 0x002fce0008000f00 */
.L_x_0:
[----:B------:R-:W2:Y:S02]  /*0170*/  LDCU.64 UR4, c[0x0][0x8b0] ;  /* 0x00011600ff0477ac */ /* 0x000ea40008000a00 */
[----:B--2---:R-:W-:-:S04]  /*0180*/  UISETP.NE.U32.AND UP0, UPT, UR4, URZ, UPT ;  /* 0x000000ff0400728c */ /* 0x004fc8000bf05070 */
[----:B------:R-:W-:-:S09]  /*0190*/  UISETP.NE.AND.EX UP0, UPT, UR5, URZ, UPT, UP0 ;  /* 0x000000ff0500728c */ /* 0x000fd2000bf05300 */
[----:B------:R-:W-:Y:S05]  /*01a0*/  BRA.U UP0, `(.L_x_2) ;  /* 0x0000000100287547 */ /* 0x000fea000b800000 */
[----:B------:R-:W2:Y:S02]  /*01b0*/  LDCU.64 UR4, c[0x0][0x8a8] ;  /* 0x00011500ff0477ac */ /* 0x000ea40008000a00 */
[----:B--2---:R-:W-:-:S04]  /*01c0*/  UISETP.NE.U32.AND UP0, UPT, UR4, URZ, UPT ;  /* 0x000000ff0400728c */ /* 0x004fc8000bf05070 */
[----:B------:R-:W-:-:S09]  /*01d0*/  UISETP.NE.AND.EX UP0, UPT, UR5, URZ, UPT, UP0 ;  /* 0x000000ff0500728c */ /* 0x000fd2000bf05300 */
[----:B------:R-:W-:Y:S05]  /*01e0*/  BRA.U !UP0, `(.L_x_3) ;  /* 0x0000000108107547 */ /* 0x000fea000b800000 */
[----:B------:R-:W2:Y:S01]  /*01f0*/  LDC.64 R24, c[0x0][0x8a8] ;  /* 0x00022a00ff187b82 */ /* 0x000ea20000000a00 */
[----:B------:R-:W2:Y:S02]  /*0200*/  LDCU.64 UR4, c[0x0][0x358] ;  /* 0x00006b00ff0477ac */ /* 0x000ea40008000a00 */
[----:B--2---:R2:W5:Y:S01]  /*0210*/  LDG.E R24, desc[UR4][R24.64] ;  /* 0x0000000418187981 */ /* 0x004562000c1e1900 */
[----:B------:R-:W-:Y:S05]  /*0220*/  BRA `(.L_x_2) ;  /* 0x0000000000087947 */ /* 0x000fea0003800000 */
.L_x_3:
[----:B------:R-:W2:Y:S02]  /*0230*/  LDCU UR4, c[0x0][0x8a0] ;  /* 0x00011400ff0477ac */ /* 0x000ea40008000800 */
[----:B--2---:R-:W-:Y:S02]  /*0240*/  MOV R24, UR4 ;  /* 0x0000000400187c02 */ /* 0x004fe40008000f00 */
.L_x_2:
[----:B------:R-:W-:Y:S01]  /*0250*/  IMAD.U32 R0, RZ, RZ, UR18 ;  /* 0x00000012ff007e24 */ /* 0x000fe2000f8e00ff */
[----:B------:R-:W-:Y:S04]  /*0260*/  BSSY.RECONVERGENT B0, `(.L_x_4) ;  /* 0x000000c000007945 */ /* 0x000fe80003800200 */
[C---:B------:R-:W-:Y:S02]  /*0270*/  ISETP.NE.OR P1, PT, R0.reuse, 0x1, !P3 ;  /* 0x000000010000780c */ /* 0x040fe40005f25670 */
[----:B------:R-:W-:-:S11]  /*0280*/  ISETP.NE.OR P0, PT, R0, 0x3, !P3 ;  /* 0x000000030000780c */ /* 0x000fd60005f05670 */
[----:B------:R-:W-:Y:S05]  /*0290*/  @P1 BRA `(.L_x_5) ;  /* 0x0000000000201947 */ /* 0x000fea0003800000 */
[----:B------:R-:W3:Y:S02]  /*02a0*/  LDCU.64 UR4, c[0x0][0x348] ;  /* 0x00006900ff0477ac */ /* 0x000ee40008000a00 */
[----:B---3--:R-:W-:Y:S02]  /*02b0*/  UIADD3 UR6, UP1, UPT, UR4, 0x80, URZ ;  /* 0x0000008004067890 */ /* 0x008fe4000ff3e0ff */
[----:B------:R-:W-:Y:S02]  /*02c0*/  UIADD3 UR4, UP0, UPT, UR4, 0x180, URZ ;  /* 0x0000018004047890 */ /* 0x000fe4000ff1e0ff */
[----:B------:R-:W-:Y:S02]  /*02d0*/  UIADD3.X UR7, UPT, UPT, URZ, UR5, URZ, UP1, !UPT ;  /* 0x00000005ff077290 */ /* 0x000fe40008ffe4ff */
[----:B------:R-:W-:-:S07]  /*02e0*/  UIADD3.X UR5, UPT, UPT, URZ, UR5, URZ, UP0, !UPT ;  /* 0x00000005ff057290 */ /* 0x000fce00087fe4ff */
[----:B------:R3:W-:Y:S02]  /*02f0*/  UTMACCTL.PF [UR6] ;  /* 0x00000000060079b9 */ /* 0x0007e40008040000 */
[----:B------:R3:W-:Y:S02]  /*0300*/  UTMACCTL.PF [UR4] ;  /* 0x00000000040079b9 */ /* 0x0007e40008040000 */
[----:B---3--:R-:W-:Y:S01]  /*0310*/  NOP ;  /* 0x0000000000007918 */ /* 0x008fe20000000000 */
.L_x_5:
[----:B------:R-:W-:Y:S05]  /*0320*/  BSYNC.RECONVERGENT B0 ;  /* 0x0000000000007941 */ /* 0x000fea0003800200 */
.L_x_4:
[----:B------:R-:W-:Y:S04]  /*0330*/  BSSY.RECONVERGENT B0, `(.L_x_6) ;  /* 0x000000a000007945 */ /* 0x000fe80003800200 */
        /* <DEDUP_REMOVED lines=9> */
.L_x_7:
[----:B------:R-:W-:Y:S05]  /*03d0*/  BSYNC.RECONVERGENT B0 ;  /* 0x0000000000007941 */ /* 0x000fea0003800200 */
.L_x_6:
[----:B------:R-:W3:Y:S01]  /*03e0*/  LDCU.64 UR4, c[0x0][0x888] ;  /* 0x00011100ff0477ac */ /* 0x000ee20008000a00 */
[----:B------:R-:W-:Y:S02]  /*03f0*/  UISETP.EQ.U32.AND UP2, UPT, UR8, URZ, UPT ;  /* 0x000000ff0800728c */ /* 0x000fe4000bf42070 */
[----:B------:R-:W-:Y:S02]  /*0400*/  UPLOP3.LUT UP3, UPT, UPT, UPT, UPT, 0x80, 0x8 ;  /* 0x000000000008789c */ /* 0x000fe40003f6f070 */
[----:B---3--:R-:W-:-:S04]  /*0410*/  UISETP.NE.U32.AND UP0, UPT, UR4, URZ, UPT ;  /* 0x000000ff0400728c */ /* 0x008fc8000bf05070 */
[----:B------:R-:W-:-:S04]  /*0420*/  UISETP.NE.AND.EX UP1, UPT, UR5, URZ, UPT, UP0 ;  /* 0x000000ff0500728c */ /* 0x000fc8000bf25300 */
[----:B------:R-:W-:-:S04]  /*0430*/  UISETP.EQ.OR.EX UP4, UPT, UR9, URZ, !UP1, UP2 ;  /* 0x000000ff0900728c */ /* 0x000fc8000cf82720 */
[----:B------:R-:W-:-:S06]  /*0440*/  UP2UR UR4, UPR, URZ, 0x10 ;  /* 0x00000010ff047883 */ /* 0x000fcc0008000000 */
[----:B------:R-:W-:Y:S01]  /*0450*/  MOV R67, UR4 ;  /* 0x0000000400437c02 */ /* 0x000fe20008000f00 */
[----:B------:R-:W-:Y:S06]  /*0460*/  BRA.U !UP4, `(.L_x_8) ;  /* 0x000000010c207547 */ /* 0x000fec000b800000 */
[----:B------:R-:W-:Y:S01]  /*0470*/  UISETP.NE.U32.AND UP2, UPT, UR8, URZ, UPT ;  /* 0x000000ff0800728c */ /* 0x000fe2000bf45070 */
[----:B-----5:R-:W-:Y:S01]  /*0480*/  FSETP.NEU.AND P0, PT, R27, RZ, PT ;  /* 0x000000ff1b00720b */ /* 0x020fe20003f0d000 */
[----:B------:R-:W-:Y:S02]  /*0490*/  USEL UR4, URZ, 0xffffffff, UP1 ;  /* 0xffffffffff047887 */ /* 0x000fe40008800000 */
[----:B------:R-:W-:-:S10]  /*04a0*/  UISETP.NE.AND.EX UP2, UPT, UR9, URZ, UPT, UP2 ;  /* 0x000000ff0900728c */ /* 0x000fd4000bf45320 */
[----:B------:R-:W-:Y:S01]  /*04b0*/  VOTEU.ANY UP0, P0 ;  /* 0x0000000000ff7886 */ /* 0x000fe20000000100 */
[----:B------:R-:W-:-:S04]  /*04c0*/  @!UP2 USEL UR4, URZ, 0xffffffff, UP0 ;  /* 0xffffffffff04a887 */ /* 0x000fc80008000000 */
[----:B------:R-:W-:-:S04]  /*04d0*/  ULOP3.LUT UR4, UR4, 0x1, URZ, 0xc0, !UPT ;  /* 0x0000000104047892 */ /* 0x000fc8000f8ec0ff */
[----:B------:R-:W-:-:S11]  /*04e0*/  UISETP.NE.U32.AND UP3, UPT, UR4, 0x1, UPT ;  /* 0x000000010400788c */ /* 0x000fd6000bf65070 */
.L_x_8:
[----:B-1----:R-:W1:Y:S02]  /*04f0*/  SHFL.IDX PT, R2, R64, RZ, 0x1f ;  /* 0x00001fff40027589 */ /* 0x002e6400000e0000 */
[----:B-1----:R-:W-:-:S13]  /*0500*/  ISETP.NE.AND P0, PT, R2, RZ, PT ;  /* 0x000000ff0200720c */ /* 0x002fda0003f05270 */
[----:B------:R-:W-:Y:S05]  /*0510*/  @P0 BRA `(.L_x_9) ;  /* 0x0000000000840947 */ /* 0x000fea0003800000 */
[----:B------:R-:W-:Y:S01]  /*0520*/  ELECT P0, URZ, PT ;  /* 0x0000000000ff782f */ /* 0x000fe20003800000 */
[----:B------:R-:W-:-:S12]  /*0530*/  BSSY.RECONVERGENT B0, `(.L_x_9) ;  /* 0x000001f000007945 */ /* 0x000fd80003800200 */
[----:B------:R-:W-:Y:S05]  /*0540*/  @!P0 BRA `(.L_x_10) ;  /* 0x0000000000748947 */ /* 0x000fea0003800000 */
[----:B------:R-:W1:Y:S01]  /*0550*/  S2UR UR4, SR_CgaCtaId ;  /* 0x00000000000479c3 */ /* 0x000e620000008800 */
[----:B------:R-:W-:Y:S01]  /*0560*/  UMOV UR5, 0x400 ;  /* 0x0000040000057882 */ /* 0x000fe20000000000 */
[----:B------:R-:W-:Y:S01]  /*0570*/  UMOV UR8, 0x1 ;  /* 0x0000000100087882 */ /* 0x000fe20000000000 */
[----:B------:R-:W-:Y:S01]  /*0580*/  UMOV UR6, 0x2 ;  /* 0x0000000200067882 */ /* 0x000fe20000000000 */
[----:B------:R-:W-:-:S04]  /*0590*/  UIADD3 UR8, UPT, UPT, -UR8, 0x100000, URZ ;  /* 0x0010000008087890 */ /* 0x000fc8000fffe1ff */
[----:B------:R-:W-:Y:S02]  /*05a0*/  USHF.L.U32 UR9, UR8, 0xb, URZ ;  /* 0x0000000b08097899 */ /* 0x000fe400080006ff */
[----:B------:R-:W-:Y:S02]  /*05b0*/  USHF.L.U32 UR8, UR8, 0x1, URZ ;  /* 0x0000000108087899 */ /* 0x000fe400080006ff */
[----:B------:R-:W-:-:S04]  /*05c0*/  UIADD3 UR6, UPT, UPT, -UR6, 0x100000, URZ ;  /* 0x0010000006067890 */ /* 0x000fc8000fffe1ff */
[----:B------:R-:W-:Y:S02]  /*05d0*/  USHF.L.U32 UR7, UR6, 0xb, URZ ;  /* 0x0000000b06077899 */ /* 0x000fe400080006ff */
[----:B------:R-:W-:Y:S02]  /*05e0*/  USHF.L.U32 UR6, UR6, 0x1, URZ ;  /* 0x0000000106067899 */ /* 0x000fe400080006ff */
[----:B-1----:R-:W-:Y:S01]  /*05f0*/  ULEA UR4, UR4, UR5, 0x18 ;  /* 0x0000000504047291 */ /* 0x002fe2000f8ec0ff */
[----:B------:R-:W1:Y:S11]  /*0600*/  FENCE.VIEW.ASYNC.S ;  /* 0x00000000000073c6 */ /* 0x000e760000000000 */
[----:B-1----:R1:W3:Y:S01]  /*0610*/  SYNCS.EXCH.64 URZ, [UR4], UR8 ;  /* 0x0000000804ff75b2 */ /* 0x0022e20008000100 */
[----:B------:R1:W4:Y:S01]  /*0620*/  SYNCS.EXCH.64 URZ, [UR4+0x40], UR6 ;  /* 0x0000400604ff75b2 */ /* 0x0003220008000100 */
[----:B------:R1:W1:Y:S01]  /*0630*/  SYNCS.EXCH.64 URZ, [UR4+0x8], UR8 ;  /* 0x0000080804ff75b2 */ /* 0x0002620008000100 */
        /* <DEDUP_REMOVED lines=13> */
[----:B------:R-:W-:Y:S01]  /*0710*/  NOP ;  /* 0x0000000000007918 */ /* 0x000fe20000000000 */
.L_x_10:
[----:B-1----:R-:W-:Y:S05]  /*0720*/  BSYNC.RECONVERGENT B0 ;  /* 0x0000000000007941 */ /* 0x002fea0003800200 */
.L_x_9:
[----:B------:R-:W1:Y:S01]  /*0730*/  SHFL.IDX PT, R2, R64, RZ, 0x1f ;  /* 0x00001fff40027589 */ /* 0x000e6200000e0000 */
[----:B------:R-:W-:Y:S01]  /*0740*/  NOP ;  /* 0x0000000000007918 */ /* 0x000fe20000000000 */
[----:B-1----:R-:W-:-:S13]  /*0750*/  ISETP.NE.AND P0, PT, R2, 0x1, PT ;  /* 0x000000010200780c */ /* 0x002fda0003f05270 */
[----:B------:R-:W-:Y:S05]  /*0760*/  @P0 BRA `(.L_x_11) ;  /* 0x0000000000580947 */ /* 0x000fea0003800000 */
        /* <DEDUP_REMOVED lines=9> */
[----:B------:R-:W-:Y:S01]  /*0800*/  USHF.L.U32 UR6, UR6, 0x1, URZ ;  /* 0x0000000106067899 */ /* 0x000fe200080006ff */
[----:B------:R-:W-:Y:S01]  /*0810*/  ELECT P0, URZ, PT ;  /* 0x0000000000ff782f */ /* 0x000fe20003800000 */
[----:B-1----:R-:W-:Y:S01]  /*0820*/  ULEA UR4, UR4, UR5, 0x18 ;  /* 0x0000000504047291 */ /* 0x002fe2000f8ec0ff */
[----:B------:R-:W1:Y:S11]  /*0830*/  FENCE.VIEW.ASYNC.S ;  /* 0x00000000000073c6 */ /* 0x000e760000000000 */
[----:B-1----:R1:W1:Y:S01]  /*0840*/  SYNCS.EXCH.64 URZ, [UR4+0x80], UR8 ;  /* 0x0000800804ff75b2 */ /* 0x0022620008000100 */
        /* <DEDUP_REMOVED lines=8> */
.L_x_11:
[----:B------:R-:W2:Y:S01]  /*08d0*/  SHFL.IDX PT, R2, R64, RZ, 0x1f ;  /* 0x00001fff40027589 */ /* 0x000ea200000e0000 */
[----:B------:R-:W-:Y:S01]  /*08e0*/  NOP ;  /* 0x0000000000007918 */ /* 0x000fe20000000000 */
[----:B--2---:R-:W-:-:S13]  /*08f0*/  ISETP.NE.AND P0, PT, R2, 0x3, PT ;  /* 0x000000030200780c */ /* 0x004fda0003f05270 */
[----:B------:R-:W-:Y:S05]  /*0900*/  @P0 BRA `(.L_x_12) ;  /* 0x0000000000300947 */ /* 0x000fea0003800000 */
[----:B-1----:R-:W1:Y:S01]  /*0910*/  S2UR UR4, SR_CgaCtaId ;  /* 0x00000000000479c3 */ /* 0x002e620000008800 */
[----:B------:R-:W-:Y:S01]  /*0920*/  UMOV UR6, 0x400 ;  /* 0x0000040000067882 */ /* 0x000fe20000000000 */
[----:B------:R-:W-:Y:S01]  /*0930*/  UMOV UR5, 0x20 ;  /* 0x0000002000057882 */ /* 0x000fe20000000000 */
[----:B------:R-:W-:Y:S01]  /*0940*/  ELECT P0, URZ, PT ;  /* 0x0000000000ff782f */ /* 0x000fe20003800000 */
[----:B-1----:R-:W-:Y:S02]  /*0950*/  ULEA UR6, UR4, UR6, 0x18 ;  /* 0x0000000604067291 */ /* 0x002fe4000f8ec0ff */
[----:B------:R-:W-:-:S04]  /*0960*/  UIADD3 UR4, UPT, UPT, -UR5, 0x100000, URZ ;  /* 0x0010000005047890 */ /* 0x000fc8000fffe1ff */
[----:B------:R-:W-:Y:S02]  /*0970*/  USHF.L.U32 UR5, UR4, 0xb, URZ ;  /* 0x0000000b04057899 */ /* 0x000fe400080006ff */
[----:B------:R-:W-:Y:S01]  /*0980*/  USHF.L.U32 UR4, UR4, 0x1, URZ ;  /* 0x0000000104047899 */ /* 0x000fe200080006ff */
[----:B------:R-:W1:Y:S11]  /*0990*/  FENCE.VIEW.ASYNC.S ;  /* 0x00000000000073c6 */ /* 0x000e760000000000 */
[----:B-1----:R2:W1:Y:S01]  /*09a0*/  SYNCS.EXCH.64 URZ, [UR6+0xc0], UR4 ;  /* 0x0000c00406ff75b2 */ /* 0x0024620008000100 */
[----:B------:R2:W1:Y:S02]  /*09b0*/  SYNCS.EXCH.64 URZ, [UR6+0xc8], UR4 ;  /* 0x0000c80406ff75b2 */ /* 0x0004640008000100 */
[----:B--2---:R-:W-:Y:S01]  /*09c0*/  NOP ;  /* 0x0000000000007918 */ /* 0x004fe20000000000 */
.L_x_12:
[----:B------:R-:W2:Y:S01]  /*09d0*/  SHFL.IDX PT, R2, R64, RZ, 0x1f ;  /* 0x00001fff40027589 */ /* 0x000ea200000e0000 */
[----:B------:R-:W-:Y:S01]  /*09e0*/  NOP ;  /* 0x0000000000007918 */ /* 0x000fe20000000000 */
[----:B--2---:R-:W-:-:S13]  /*09f0*/  ISETP.NE.AND P0, PT, R2, 0x4, PT ;  /* 0x000000040200780c */ /* 0x004fda0003f05270 */
[----:B------:R-:W-:Y:S05]  /*0a00*/  @P0 BRA `(.L_x_13) ;  /* 0x00000000004c0947 */ /* 0x000fea0003800000 */
[----:B-1----:R-:W1:Y:S01]  /*0a10*/  S2UR UR6, SR_CgaCtaId ;  /* 0x00000000000679c3 */ /* 0x002e620000008800 */
[----:B------:R-:W-:Y:S01]  /*0a20*/  UMOV UR4, 0x1e0 ;  /* 0x000001e000047882 */ /* 0x000fe20000000000 */
[----:B------:R-:W-:Y:S01]  /*0a30*/  UMOV UR5, 0x400 ;  /* 0x0000040000057882 */ /* 0x000fe20000000000 */
[----:B------:R-:W-:Y:S01]  /*0a40*/  USEL UR4, UR4, 0x1a0, UP3 ;  /* 0x000001a004047887 */ /* 0x000fe20009800000 */
[----:B------:R-:W-:Y:S01]  /*0a50*/  UMOV UR8, 0x1 ;  /* 0x0000000100087882 */ /* 0x000fe20000000000 */
[----:B------:R-:W-:Y:S01]  /*0a60*/  ELECT P0, URZ, PT ;  /* 0x0000000000ff782f */ /* 0x000fe20003800000 */
[----:B------:R-:W-:-:S04]  /*0a70*/  UIADD3 UR8, UPT, UPT, -UR8, 0x100000, URZ ;  /* 0x0010000008087890 */ /* 0x000fc8000fffe1ff */
[----:B------:R-:W-:Y:S02]  /*0a80*/  USHF.L.U32 UR9, UR8, 0xb, URZ ;  /* 0x0000000b08097899 */ /* 0x000fe400080006ff */
[----:B------:R-:W-:Y:S02]  /*0a90*/  USHF.L.U32 UR8, UR8, 0x1, URZ ;  /* 0x0000000108087899 */ /* 0x000fe400080006ff */
[----:B-1----:R-:W-:Y:S02]  /*0aa0*/  ULEA UR6, UR6, UR5, 0x18 ;  /* 0x0000000506067291 */ /* 0x002fe4000f8ec0ff */
[----:B------:R-:W-:-:S04]  /*0ab0*/  UIADD3 UR4, UPT, UPT, -UR4, 0x100000, URZ ;  /* 0x0010000004047890 */ /* 0x000fc8000fffe1ff */
[----:B------:R-:W-:Y:S02]  /*0ac0*/  USHF.L.U32 UR5, UR4, 0xb, URZ ;  /* 0x0000000b04057899 */ /* 0x000fe400080006ff */
[----:B------:R-:W-:Y:S01]  /*0ad0*/  USHF.L.U32 UR4, UR4, 0x1, URZ ;  /* 0x0000000104047899 */ /* 0x000fe200080006ff */
[----:B------:R-:W1:Y:S03]  /*0ae0*/  FENCE.VIEW.ASYNC.S ;  /* 0x00000000000073c6 */ /* 0x000e660000000000 */
[----:B-1----:R2:W1:Y:S08]  /*0af0*/  SYNCS.EXCH.64 URZ, [UR6+0xd0], UR8 ;  /* 0x0000d00806ff75b2 */ /* 0x0024700008000100 */
[----:B------:R2:W1:Y:S01]  /*0b00*/  SYNCS.EXCH.64 URZ, [UR6+0xe0], UR4 ;  /* 0x0000e00406ff75b2 */ /* 0x0004620008000100 */
[----:B------:R2:W1:Y:S01]  /*0b10*/  SYNCS.EXCH.64 URZ, [UR6+0xd8], UR8 ;  /* 0x0000d80806ff75b2 */ /* 0x0004620008000100 */
[----:B------:R2:W1:Y:S02]  /*0b20*/  SYNCS.EXCH.64 URZ, [UR6+0xe8], UR4 ;  /* 0x0000e80406ff75b2 */ /* 0x0004640008000100 */
[----:B--2---:R-:W-:Y:S01]  /*0b30*/  NOP ;  /* 0x0000000000007918 */ /* 0x004fe20000000000 */
.L_x_13:
[----:B------:R-:W2:Y:S01]  /*0b40*/  SHFL.IDX PT, R2, R64, RZ, 0x1f ;  /* 0x00001fff40027589 */ /* 0x000ea200000e0000 */
[----:B------:R-:W-:Y:S01]  /*0b50*/  NOP ;  /* 0x0000000000007918 */ /* 0x000fe20000000000 */
[----:B--2---:R-:W-:-:S13]  /*0b60*/  ISETP.NE.AND P0, PT, R2, 0x5, PT ;  /* 0x000000050200780c */ /* 0x004fda0003f05270 */
[----:B------:R-:W-:Y:S05]  /*0b70*/  @P0 BRA `(.L_x_14) ;  /* 0x0000000000580947 */ /* 0x000fea0003800000 */
[----:B-1----:R-:W1:Y:S01]  /*0b80*/  S2UR UR4, SR_CgaCtaId ;  /* 0x00000000000479c3 */ /* 0x002e620000008800 */
        /* <DEDUP_REMOVED lines=19> */
[----:B------:R2:W1:Y:S02]  /*0cc0*/  SYNCS.EXCH.64 URZ, [UR4+0x128], UR6 ;  /* 0x0001280604ff75b2 */ /* 0x0004640008000100 */
[----:B--2---:R-:W-:Y:S01]  /*0cd0*/  NOP ;  /* 0x0000000000007918 */ /* 0x004fe20000000000 */
.L_x_14:
[----:B------:R-:W2:Y:S01]  /*0ce0*/  SHFL.IDX PT, R2, R64, RZ, 0x1f ;  /* 0x00001fff40027589 */ /* 0x000ea200000e0000 */
[----:B------:R-:W-:Y:S01]  /*0cf0*/  NOP ;  /* 0x0000000000007918 */ /* 0x000fe20000000000 */
[----:B--2---:R-:W-:-:S13]  /*0d00*/  ISETP.NE.AND P0, PT, R2, 0x3, PT ;  /* 0x000000030200780c */ /* 0x004fda0003f05270 */
[----:B------:R-:W-:Y:S05]  /*0d10*/  @P0 BRA `(.L_x_15) ;  /* 0x0000000000380947 */ /* 0x000fea0003800000 */
[----:B------:R-:W2:Y:S01]  /*0d20*/  S2UR UR5, SR_CgaCtaId ;  /* 0x00000000000579c3 */ /* 0x000ea20000008800 */
[----:B-1----:R-:W-:Y:S01]  /*0d30*/  UMOV UR4, 0x400 ;  /* 0x0000040000047882 */ /* 0x002fe20000000000 */
[----:B------:R-:W-:Y:S01]  /*0d40*/  UMOV UR6, 0x20 ;  /* 0x0000002000067882 */ /* 0x000fe20000000000 */
[----:B------:R-:W-:Y:S01]  /*0d50*/  ELECT P0, URZ, PT ;  /* 0x0000000000ff782f */ /* 0x000fe20003800000 */
[----:B------:R-:W-:-:S04]  /*0d60*/  UIADD3 UR6, UPT, UPT, -UR6, 0x100000, URZ ;  /* 0x0010000006067890 */ /* 0x000fc8000fffe1ff */
[----:B------:R-:W-:Y:S02]  /*0d70*/  USHF.L.U32 UR7, UR6, 0xb, URZ ;  /* 0x0000000b06077899 */ /* 0x000fe400080006ff */
[----:B------:R-:W-:Y:S02]  /*0d80*/  USHF.L.U32 UR6, UR6, 0x1, URZ ;  /* 0x0000000106067899 */ /* 0x000fe400080006ff */
[----:B--2---:R-:W-:Y:S01]  /*0d90*/  ULEA UR4, UR5, UR4, 0x18 ;  /* 0x0000000405047291 */ /* 0x004fe2000f8ec0ff */
[----:B------:R-:W1:Y:S11]  /*0da0*/  FENCE.VIEW.ASYNC.S ;  /* 0x00000000000073c6 */ /* 0x000e760000000000 */
[----:B-1----:R2:W1:Y:S01]  /*0db0*/  SYNCS.EXCH.64 URZ, [UR4+0x130], UR6 ;  /* 0x0001300604ff75b2 */ /* 0x0024620008000100 */
[----:B------:R2:W1:Y:S01]  /*0dc0*/  SYNCS.EXCH.64 URZ, [UR4+0x140], UR6 ;  /* 0x0001400604ff75b2 */ /* 0x0004620008000100 */
[----:B------:R2:W1:Y:S01]  /*0dd0*/  SYNCS.EXCH.64 URZ, [UR4+0x138], UR6 ;  /* 0x0001380604ff75b2 */ /* 0x0004620008000100 */
[----:B------:R2:W1:Y:S02]  /*0de0*/  SYNCS.EXCH.64 URZ, [UR4+0x148], UR6 ;  /* 0x0001480604ff75b2 */ /* 0x0004640008000100 */
[----:B--2---:R-:W-:Y:S01]  /*0df0*/  NOP ;  /* 0x0000000000007918 */ /* 0x004fe20000000000 */
.L_x_15:
[----:B-1----:R-:W1:Y:S01]  /*0e00*/  LDCU UR4, c[0x0][0x36c] ;  /* 0x00006d80ff0477ac */ /* 0x002e620008000800 */
[----:B------:R-:W-:Y:S01]  /*0e10*/  ISETP.NE.OR P3, PT, R0, 0x2, !P3 ;  /* 0x000000020000780c */ /* 0x000fe20005f65670 */
[----:B------:R-:W-:Y:S01]  /*0e20*/  NOP ;  /* 0x0000000000007918 */ /* 0x000fe20000000000 */
[----:B------:R-:W-:Y:S01]  /*0e30*/  LOP3.LUT R0, R76, 0x1f, RZ, 0xc0, !PT ;  /* 0x0000001f4c007812 */ /* 0x000fe200078ec0ff */
[----:B------:R-:W-:Y:S02]  /*0e40*/  UISETP.NE.AND UP4, UPT, UR18, 0x2, UPT ;  /* 0x000000021200788c */ /* 0x000fe4000bf85270 */
[----:B------:R-:W-:Y:S02]  /*0e50*/  UISETP.NE.AND UP5, UPT, UR18, URZ, UPT ;  /* 0x000000ff1200728c */ /* 0x000fe4000bfa5270 */
[----:B-1----:R-:W-:-:S09]  /*0e60*/  UISETP.EQ.U32.AND UP6, UPT, UR4, 0x1, UPT ;  /* 0x000000010400788c */ /* 0x002fd2000bfc2070 */
[----:B------:R-:W-:Y:S05]  /*0e70*/  BRA.U !UP6, `(.L_x_16) ;  /* 0x000000010e087547 */ /* 0x000fea000b800000 */
[----:B---34-:R-:W-:Y:S01]  /*0e80*/  UCGABAR_ARV ;  /* 0x00000000000079c7 */ /* 0x018fe20008000000 */
[----:B------:R-:W-:Y:S05]  /*0e90*/  BRA `(.L_x_17) ;  /* 0x0000000000047947 */ /* 0x000fea0003800000 */
.L_x_16:
[----:B---34-:R-:W-:Y:S01]  /*0ea0*/  NOP ;  /* 0x0000000000007918 */ /* 0x018fe20000000000 */
.L_x_17:
[----:B------:R-:W1:Y:S01]  /*0eb0*/  S2UR UR30, SR_CTAID.X ;  /* 0x00000000001e79c3 */ /* 0x000e620000002500 */
[----:B------:R-:W-:-:S05]  /*0ec0*/  CS2R.32 R66, SR_CgaSize ;  /* 0x0000000000427805 */ /* 0x000fca0000008a00 */
[----:B------:R-:W-:-:S05]  /*0ed0*/  IMAD R66, R66, -0xa0, RZ ;  /* 0xffffff6042427824 */ /* 0x000fca00078e02ff */
[----:B------:R-:W-:-:S14]  /*0ee0*/  R2UR UR5, R66 ;  /* 0x00000000420572ca */ /* 0x000fdc00000e0000 */
[----:B------:R-:W2:Y:S01]  /*0ef0*/  LDCU UR5, c[0x0][UR5+0x2b0] ;  /* 0x00005600050577ac */ /* 0x000ea20008000800 */
[----:B------:R-:W-:-:S05]  /*0f00*/  CS2R.32 R66, SR_CgaSize ;  /* 0x0000000000427805 */ /* 0x000fca0000008a00 */
[----:B------:R-:W-:-:S05]  /*0f10*/  IMAD R66, R66, -0xa0, RZ ;  /* 0xffffff6042427824 */ /* 0x000fca00078e02ff */
[----:B------:R-:W-:-:S14]  /*0f20*/  R2UR UR4, R66 ;  /* 0x00000000420472ca */ /* 0x000fdc00000e0000 */
[----:B------:R-:W3:Y:S01]  /*0f30*/  LDCU UR4, c[0x0][UR4+0x2b4] ;  /* 0x00005680040477ac */ /* 0x000ee20008000800 */
[----:B------:R-:W4:Y:S01]  /*0f40*/  S2UR UR31, SR_CTAID.Y ;  /* 0x00000000001f79c3 */ /* 0x000f220000002600 */
[----:B------:R-:W-:-:S05]  /*0f50*/  CS2R.32 R66, SR_CgaSize ;  /* 0x0000000000427805 */ /* 0x000fca0000008a00 */
[----:B------:R-:W-:-:S05]  /*0f60*/  IMAD R66, R66, -0xa0, RZ ;  /* 0xffffff6042427824 */ /* 0x000fca00078e02ff */
[----:B------:R-:W-:-:S14]  /*0f70*/  R2UR UR7, R66 ;  /* 0x00000000420772ca */ /* 0x000fdc00000e0000 */
[----:B------:R-:W3:Y:S01]  /*0f80*/  LDCU UR7, c[0x0][UR7+0x2a0] ;  /* 0x00005400070777ac */ /* 0x000ee20008000800 */
[----:B------:R-:W-:-:S05]  /*0f90*/  CS2R.32 R66, SR_CgaSize ;  /* 0x0000000000427805 */ /* 0x000fca0000008a00 */
[----:B------:R-:W-:-:S05]  /*0fa0*/  IMAD R66, R66, -0xa0, RZ ;  /* 0xffffff6042427824 */ /* 0x000fca00078e02ff */
[----:B------:R-:W-:-:S14]  /*0fb0*/  R2UR UR8, R66 ;  /* 0x00000000420872ca */ /* 0x000fdc00000e0000 */
[----:B------:R-:W3:Y:S01]  /*0fc0*/  LDCU UR8, c[0x0][UR8+0x2a4] ;  /* 0x00005480080877ac */ /* 0x000ee20008000800 */
[----:B------:R-:W3:Y:S01]  /*0fd0*/  S2UR UR9, SR_CgaCtaId ;  /* 0x00000000000979c3 */ /* 0x000ee20000008800 */
[----:B------:R-:W3:Y:S01]  /*0fe0*/  LDCU UR19, c[0x0][0xb24] ;  /* 0x00016480ff1377ac */ /* 0x000ee20008000800 */
[----:B------:R-:W3:Y:S01]  /*0ff0*/  LDCU UR42, c[0x0][0xb24] ;  /* 0x00016480ff2a77ac */ /* 0x000ee20008000800 */
[----:B-1----:R-:W-:Y:S01]  /*1000*/  I2FP.F32.U32 R3, UR30 ;  /* 0x0000001e00037c45 */ /* 0x002fe20008201000 */
[----:B------:R-:W1:Y:S04]  /*1010*/  LDCU UR22, c[0x0][0xb30] ;  /* 0x00016600ff1677ac */ /* 0x000e680008000800 */
[----:B--2---:R-:W-:Y:S01]  /*1020*/  FMUL R3, R3, UR5 ;  /* 0x0000000503037c20 */ /* 0x004fe20008400000 */
[----:B----4-:R-:W-:-:S05]  /*1030*/  I2FP.F32.U32 R2, UR31 ;  /* 0x0000001f00027c45 */ /* 0x010fca0008201000 */
[----:B------:R-:W2:Y:S01]  /*1040*/  F2I.U32.TRUNC.NTZ R3, R3 ;  /* 0x0000000300037305 */ /* 0x000ea2000020f000 */
[----:B---3--:R-:W-:Y:S01]  /*1050*/  FMUL R2, R2, UR4 ;  /* 0x0000000402027c20 */ /* 0x008fe20008400000 */
[----:B------:R-:W-:-:S06]  /*1060*/  USHF.L.U32 UR28, UR9, 0xb, URZ ;  /* 0x0000000b091c7899 */ /* 0x000fcc00080006ff */
[----:B------:R-:W3:Y:S01]  /*1070*/  F2I.U32.TRUNC.NTZ R2, R2 ;  /* 0x0000000200027305 */ /* 0x000ee2000020f000 */
[----:B------:R-:W-:Y:S01]  /*1080*/  ULOP3.LUT UR28, UR28, 0x800, URZ, 0xc0, !UPT ;  /* 0x000008001c1c7892 */ /* 0x000fe2000f8ec0ff */
[----:B--2---:R-:W-:Y:S02]  /*1090*/  R2UR UR4, R3 ;  /* 0x00000000030472ca */ /* 0x004fe400000e0000 */
[----:B---3--:R-:W-:Y:S02]  /*10a0*/  R2UR UR6, R2 ;  /* 0x00000000020672ca */ /* 0x008fe400000e0000 */
[----:B------:R-:W-:-:S09]  /*10b0*/  PRMT R2, RZ, 0x7610, R2 ;  /* 0x00007610ff027816 */ /* 0x000fd20000000002 */
[----:B------:R-:W-:-:S04]  /*10c0*/  UIADD3 UR5, UPT, UPT, -UR4, URZ, URZ ;  /* 0x000000ff04057290 */ /* 0x000fc8000fffe1ff */
[----:B------:R-:W-:Y:S02]  /*10d0*/  UIMAD UR5, UR7, UR5, UR30 ;  /* 0x00000005070572a4 */ /* 0x000fe4000f8e021e */
[----:B------:R-:W-:-:S04]  /*10e0*/  UIADD3 UR4, UPT, UPT, -UR6, URZ, URZ ;  /* 0x000000ff06047290 */ /* 0x000fc8000fffe1ff */
[----:B------:R-:W-:Y:S01]  /*10f0*/  IMAD.U32 R66, RZ, RZ, UR5 ;  /* 0x00000005ff427e24 */ /* 0x000fe2000f8e00ff */
[----:B------:R-:W-:-:S06]  /*1100*/  UIMAD UR4, UR8, UR4, UR31 ;  /* 0x00000004080472a4 */ /* 0x000fcc000f8e021f */
[----:B------:R-:W-:Y:S01]  /*1110*/  IMAD.U32 R65, RZ, RZ, UR4 ;  /* 0x00000004ff417e24 */ /* 0x000fe2000f8e00ff */
[----:B-1----:R-:W-:Y:S06]  /*1120*/  BRA.U UP5, `(.L_x_18) ;  /* 0x00000001052c7547 */ /* 0x002fec000b800000 */
[----:B------:R-:W-:Y:S02]  /*1130*/  R2UR UR4, R65 ;  /* 0x00000000410472ca */ /* 0x000fe400000e0000 */
[----:B------:R-:W-:-:S11]  /*1140*/  R2UR UR6, R66 ;  /* 0x00000000420672ca */ /* 0x000fd600000e0000 */
[----:B------:R-:W-:-:S04]  /*1150*/  UISETP.NE.AND UP0, UPT, UR4, URZ, UPT ;  /* 0x000000ff0400728c */ /* 0x000fc8000bf05270 */
[----:B------:R-:W-:-:S04]  /*1160*/  UISETP.EQ.OR UP0, UPT, UR6, URZ, !UP0 ;  /* 0x000000ff0600728c */ /* 0x000fc8000c702670 */
[----:B------:R-:W-:Y:S02]  /*1170*/  USEL UR5, URZ, 0x1, !UP0 ;  /* 0x00000001ff057887 */ /* 0x000fe4000c000000 */
[----:B------:R-:W-:-:S04]  /*1180*/  UISETP.NE.AND UP0, UPT, UR4, URZ, UPT ;  /* 0x000000ff0400728c */ /* 0x000fc8000bf05270 */
[----:B------:R-:W-:Y:S02]  /*1190*/  USEL UR4, URZ, 0x2, UP0 ;  /* 0x00000002ff047887 */ /* 0x000fe40008000000 */
[----:B------:R-:W-:-:S04]  /*11a0*/  UISETP.NE.AND UP0, UPT, UR6, 0x1, UPT ;  /* 0x000000010600788c */ /* 0x000fc8000bf05270 */
[----:B------:R-:W-:-:S04]  /*11b0*/  USEL UR4, UR4, 0x2, UP0 ;  /* 0x0000000204047887 */ /* 0x000fc80008000000 */
[----:B------:R-:W-:-:S06]  /*11c0*/  UIADD3 UR4, UPT, UPT, UR5, UR4, URZ ;  /* 0x0000000405047290 */ /* 0x000fcc000fffe0ff */
[----:B------:R-:W-:-:S07]  /*11d0*/  IMAD.U32 R2, RZ, RZ, UR4 ;  /* 0x00000004ff027e24 */ /* 0x000fce000f8e00ff */
.L_x_18:
[----:B------:R-:W1:Y:S01]  /*11e0*/  S2UR UR36, SR_CTAID.Z ;  /* 0x00000000002479c3 */ /* 0x000e620000002700 */
[----:B------:R-:W-:-:S09]  /*11f0*/  UISETP.GE.AND UP0, UPT, UR19, 0x1, UPT ;  /* 0x000000011300788c */ /* 0x000fd2000bf06270 */
[----:B------:R-:W-:Y:S05]  /*1200*/  BRA.U !UP0, `(.L_x_19) ;  /* 0x0000000108d47547 */ /* 0x000fea000b800000 */
[----:B------:R-:W2:Y:S01]  /*1210*/  LDCU.128 UR12, c[0x0][0xb10] ;  /* 0x00016200ff0c77ac */ /* 0x000ea20008000c00 */
[----:B------:R-:W3:Y:S01]  /*1220*/  LDCU UR20, c[0x0][0xb0c] ;  /* 0x00016180ff1477ac */ /* 0x000ee20008000800 */
[----:B------:R-:W4:Y:S01]  /*1230*/  LDCU UR6, c[0x0][0x370] ;  /* 0x00006e00ff0677ac */ /* 0x000f220008000800 */
[----:B------:R-:W1:Y:S01]  /*1240*/  LDCU UR7, c[0x0][0x374] ;  /* 0x00006e80ff0777ac */ /* 0x000e620008000800 */
[----:B------:R-:W1:Y:S01]  /*1250*/  LDCU UR21, c[0x0][0xb20] ;  /* 0x00016400ff1577ac */ /* 0x000e620008000800 */
[----:B--2---:R-:W-:Y:S02]  /*1260*/  UIMAD.WIDE.U32 UR4, UR30, UR12, URZ ;  /* 0x0000000c1e0472a5 */ /* 0x004fe4000f8e00ff */
[----:B---3--:R-:W-:Y:S01]  /*1270*/  UISETP.NE.AND UP0, UPT, UR20, 0x1, UPT ;  /* 0x000000011400788c */ /* 0x008fe2000bf05270 */
[----:B------:R-:W2:Y:S01]  /*1280*/  LDCU.64 UR8, c[0x0][0xb28] ;  /* 0x00016500ff0877ac */ /* 0x000ea20008000a00 */
[----:B----4-:R-:W-:-:S03]  /*1290*/  UIMAD.WIDE.U32 UR10, UR6, UR12, URZ ;  /* 0x0000000c060a72a5 */ /* 0x010fc6000f8e00ff */
[----:B------:R-:W-:Y:S01]  /*12a0*/  UMOV UR4, UR5 ;  /* 0x0000000500047c82 */ /* 0x000fe20008000000 */
[----:B------:R-:W-:Y:S02]  /*12b0*/  UISETP.NE.AND UP2, UPT, UR19, 0x1, UPT ;  /* 0x000000011300788c */ /* 0x000fe4000bf45270 */
[----:B------:R-:W-:Y:S01]  /*12c0*/  USHF.R.U32.HI UR4, URZ, UR13, UR4 ;  /* 0x0000000dff047299 */ /* 0x000fe20008011604 */
[----:B------:R-:W-:Y:S01]  /*12d0*/  UMOV UR10, UR11 ;  /* 0x0000000b000a7c82 */ /* 0x000fe20008000000 */
[----:B------:R-:W-:Y:S02]  /*12e0*/  UIMAD.WIDE.U32 UR16, UR31, UR15, URZ ;  /* 0x0000000f1f1072a5 */ /* 0x000fe4000f8e00ff */
[----:B------:R-:W-:Y:S02]  /*12f0*/  USEL UR5, UR30, UR4, !UP0 ;  /* 0x000000041e057287 */ /* 0x000fe4000c000000 */
[----:B------:R-:W-:Y:S02]  /*1300*/  @UP0 USHF.R.U32.HI UR6, URZ, UR13, UR10 ;  /* 0x0000000dff060299 */ /* 0x000fe4000801160a */
[----:B------:R-:W-:-:S02]  /*1310*/  UISETP.NE.AND UP0, UPT, UR14, 0x1, UPT ;  /* 0x000000010e00788c */ /* 0x000fc4000bf05270 */
[----:B-1----:R-:W-:Y:S02]  /*1320*/  UIMAD.WIDE.U32 UR10, UR7, UR15, URZ ;  /* 0x0000000f070a72a5 */ /* 0x002fe4000f8e00ff */
[----:B--2---:R-:W-:Y:S01]  /*1330*/  UIMAD.WIDE.U32 UR12, UR6, UR8, URZ ;  /* 0x00000008060c72a5 */ /* 0x004fe2000f8e00ff */
[----:B------:R-:W-:Y:S02]  /*1340*/  UMOV UR4, UR17 ;  /* 0x0000001100047c82 */ /* 0x000fe40008000000 */
[----:B------:R-:W-:Y:S02]  /*1350*/  USHF.R.U32.HI UR4, URZ, UR21, UR4 ;  /* 0x00000015ff047299 */ /* 0x000fe40008011604 */
[----:B------:R-:W-:Y:S02]  /*1360*/  UMOV UR10, UR11 ;  /* 0x0000000b000a7c82 */ /* 0x000fe40008000000 */
[----:B------:R-:W-:Y:S01]  /*1370*/  UMOV UR12, UR13 ;  /* 0x0000000d000c7c82 */ /* 0x000fe20008000000 */
[----:B------:R-:W-:-:S02]  /*1380*/  @UP0 USHF.R.U32.HI UR7, URZ, UR21, UR10 ;  /* 0x00000015ff070299 */ /* 0x000fc4000801160a */
[----:B------:R-:W-:Y:S02]  /*1390*/  USEL UR4, UR31, UR4, !UP0 ;  /* 0x000000041f047287 */ /* 0x000fe4000c000000 */
[----:B------:R-:W-:Y:S02]  /*13a0*/  UIMAD.WIDE.U32 UR10, UR7, UR8, URZ ;  /* 0x00000008070a72a5 */ /* 0x000fe4000f8e00ff */
[----:B------:R-:W-:Y:S02]  /*13b0*/  @UP2 USHF.R.U32.HI UR6, URZ, UR9, UR12 ;  /* 0x00000009ff062299 */ /* 0x000fe4000801160c */
[----:B------:R-:W-:-:S03]  /*13c0*/  UIMAD.WIDE.U32 UR12, UR4, UR8, URZ ;  /* 0x00000008040c72a5 */ /* 0x000fc6000f8e00ff */
[----:B------:R-:W-:Y:S02]  /*13d0*/  UMOV UR10, UR11 ;  /* 0x0000000b000a7c82 */ /* 0x000fe40008000000 */
[----:B------:R-:W-:Y:S02]  /*13e0*/  @UP2 USHF.R.U32.HI UR7, URZ, UR9, UR10 ;  /* 0x00000009ff072299 */ /* 0x000fe4000801160a */
[----:B------:R-:W-:Y:S02]  /*13f0*/  UIMAD UR10, UR6, UR19, URZ ;  /* 0x00000013060a72a4 */ /* 0x000fe4000f8e02ff */
[----:B------:R-:W-:-:S04]  /*1400*/  UIMAD UR7, UR7, UR19, URZ ;  /* 0x00000013070772a4 */ /* 0x000fc8000f8e02ff */
[----:B------:R-:W-:-:S03]  /*1410*/  UISETP.GE.AND UP0, UPT, UR4, UR7, UPT ;  /* 0x000000070400728c */ /* 0x000fc6000bf06270 */
[----:B------:R-:W-:Y:S01]  /*1420*/  UMOV UR7, UR13 ;  /* 0x0000000d00077c82 */ /* 0x000fe20008000000 */
[----:B------:R-:W-:Y:S02]  /*1430*/  UISETP.GE.OR UP0, UPT, UR5, UR10, UP0 ;  /* 0x0000000a0500728c */ /* 0x000fe40008706670 */
[----:B------:R-:W-:Y:S02]  /*1440*/  UIMAD.WIDE.U32 UR10, UR5, UR8, URZ ;  /* 0x00000008050a72a5 */ /* 0x000fe4000f8e00ff */
[----:B------:R-:W-:Y:S02]  /*1450*/  USHF.R.U32.HI UR7, URZ, UR9, UR7 ;  /* 0x00000009ff077299 */ /* 0x000fe40008011607 */
[----:B------:R-:W-:Y:S02]  /*1460*/  UIADD3 UR10, UPT, UPT, -UR4, URZ, URZ ;  /* 0x000000ff040a7290 */ /* 0x000fe4000fffe1ff */
[----:B------:R-:W-:Y:S02]  /*1470*/  USEL UR7, UR4, UR7, !UP2 ;  /* 0x0000000704077287 */ /* 0x000fe4000d000000 */
[----:B------:R-:W-:Y:S01]  /*1480*/  UIMAD UR10, UR14, UR10, UR31 ;  /* 0x0000000a0e0a72a4 */ /* 0x000fe2000f8e021f */
[----:B------:R-:W-:Y:S01]  /*1490*/  @!UP0 UMOV UR8, UR11 ;  /* 0x0000000b00088c82 */ /* 0x000fe20008000000 */
[----:B------:R-:W-:-:S02]  /*14a0*/  UIADD3 UR11, UPT, UPT, -UR5, URZ, URZ ;  /* 0x000000ff050b7290 */ /* 0x000fc4000fffe1ff */
[----:B------:R-:W-:Y:S02]  /*14b0*/  @!UP0 USHF.R.U32.HI UR8, URZ, UR9, UR8 ;  /* 0x00000009ff088299 */ /* 0x000fe40008011608 */
[----:B------:R-:W-:Y:S02]  /*14c0*/  UIADD3 UR9, UPT, UPT, -UR7, URZ, URZ ;  /* 0x000000ff07097290 */ /* 0x000fe4000fffe1ff */
[----:B------:R-:W-:Y:S02]  /*14d0*/  @!UP0 USEL UR8, UR5, UR8, !UP2 ;  /* 0x0000000805088287 */ /* 0x000fe4000d000000 */
[----:B------:R-:W-:Y:S02]  /*14e0*/  UIMAD UR9, UR19, UR9, UR4 ;  /* 0x00000009130972a4 */ /* 0x000fe4000f8e0204 */
[----:B------:R-:W-:Y:S02]  /*14f0*/  @!UP0 UIADD3 UR7, UPT, UPT, UR7, -UR8, URZ ;  /* 0x8000000807078290 */ /* 0x000fe4000fffe0ff */
[----:B------:R-:W-:-:S02]  /*1500*/  @!UP0 UIMAD UR6, UR9, UR6, UR8 ;  /* 0x00000006090682a4 */ /* 0x000fc4000f8e0208 */
[----:B------:R-:W-:Y:S02]  /*1510*/  @!UP0 UIMAD UR4, UR7, UR19, UR5 ;  /* 0x00000013070482a4 */ /* 0x000fe4000f8e0205 */
[----:B------:R-:W-:Y:S02]  /*1520*/  UIMAD UR30, UR20, UR11, UR30 ;  /* 0x0000000b141e72a4 */ /* 0x000fe4000f8e021e */
[----:B------:R-:W-:Y:S01]  /*1530*/  UIMAD UR31, UR4, UR14, UR10 ;  /* 0x0000000e041f72a4 */ /* 0x000fe2000f8e020a */
[----:B------:R-:W-:Y:S02]  /*1540*/  @!UP0 UMOV UR5, UR6 ;  /* 0x0000000600058c82 */ /* 0x000fe40008000000 */
[----:B------:R-:W-:-:S12]  /*1550*/  UIMAD UR30, UR5, UR20, UR30 ;  /* 0x00000014051e72a4 */ /* 0x000fd8000f8e021e */
.L_x_19:
[----:B------:R-:W-:-:S09]  /*1560*/  UISETP.NE.AND UP0, UPT, UR22, 0x1, UPT ;  /* 0x000000011600788c */ /* 0x000fd2000bf05270 */
[----:B------:R-:W-:Y:S05]  /*1570*/  BRA.U UP0, `(.L_x_20) ;  /* 0x0000000100407547 */ /* 0x000fea000b800000 */
[----:B------:R-:W2:Y:S01]  /*1580*/  LDCU.128 UR8, c[0x0][0xb10] ;  /* 0x00016200ff0877ac */ /* 0x000ea20008000c00 */
[----:B------:R-:W3:Y:S01]  /*1590*/  LDCU UR12, c[0x0][0xb0c] ;  /* 0x00016180ff0c77ac */ /* 0x000ee20008000800 */
[----:B------:R-:W4:Y:S01]  /*15a0*/  LDCU UR13, c[0x0][0xb20] ;  /* 0x00016400ff0d77ac */ /* 0x000f220008000800 */
[----:B--2---:R-:W-:Y:S02]  /*15b0*/  UIMAD.WIDE.U32 UR4, UR30, UR8, URZ ;  /* 0x000000081e0472a5 */ /* 0x004fe4000f8e00ff */
[----:B------:R-:W-:Y:S02]  /*15c0*/  UIMAD.WIDE.U32 UR6, UR31, UR11, URZ ;  /* 0x0000000b1f0672a5 */ /* 0x000fe4000f8e00ff */
[----:B---3--:R-:W-:Y:S02]  /*15d0*/  UISETP.NE.AND UP0, UPT, UR12, 0x1, UPT ;  /* 0x000000010c00788c */ /* 0x008fe4000bf05270 */
[----:B------:R-:W-:-:S03]  /*15e0*/  USHF.R.U32.HI UR5, URZ, UR9, UR5 ;  /* 0x00000009ff057299 */ /* 0x000fc60008011605 */
[----:B------:R-:W-:Y:S01]  /*15f0*/  UMOV UR4, UR7 ;  /* 0x0000000700047c82 */ /* 0x000fe20008000000 */
[----:B------:R-:W-:Y:S02]  /*1600*/  USEL UR5, UR30, UR5, !UP0 ;  /* 0x000000051e057287 */ /* 0x000fe4000c000000 */
[----:B------:R-:W-:Y:S02]  /*1610*/  UISETP.NE.AND UP0, UPT, UR10, 0x1, UPT ;  /* 0x000000010a00788c */ /* 0x000fe4000bf05270 */
[----:B----4-:R-:W-:-:S04]  /*1620*/  USHF.R.U32.HI UR4, URZ, UR13, UR4 ;  /* 0x0000000dff047299 */ /* 0x010fc80008011604 */
[----:B------:R-:W-:-:S04]  /*1630*/  USEL UR4, UR31, UR4, !UP0 ;  /* 0x000000041f047287 */ /* 0x000fc8000c000000 */
[----:B------:R-:W-:Y:S02]  /*1640*/  UIADD3 UR6, UPT, UPT, UR5, -UR4, URZ ;  /* 0x8000000405067290 */ /* 0x000fe4000fffe0ff */
[----:B------:R-:W-:Y:S02]  /*1650*/  UIADD3 UR4, UPT, UPT, -UR5, UR4, URZ ;  /* 0x0000000405047290 */ /* 0x000fe4000fffe1ff */
[----:B------:R-:W-:Y:S02]  /*1660*/  UIMAD UR31, UR6, UR10, UR31 ;  /* 0x0000000a061f72a4 */ /* 0x000fe4000f8e021f */
[----:B------:R-:W-:-:S12]  /*1670*/  UIMAD UR30, UR4, UR12, UR30 ;  /* 0x0000000c041e72a4 */ /* 0x000fd8000f8e021e */
.L_x_20:
[----:B------:R-:W-:Y:S01]  /*1680*/  UISETP.NE.AND UP0, UPT, UR18, 0x2, UPT ;  /* 0x000000021200788c */ /* 0x000fe2000bf05270 */
[----:B------:R-:W-:Y:S09]  /*1690*/  BRA.U !UP6, `(.L_x_21) ;  /* 0x000000010e0c7547 */ /* 0x000ff2000b800000 */
[----:B------:R-:W-:Y:S01]  /*16a0*/  UCGABAR_WAIT ;  /* 0x0000000000007dc7 */ /* 0x000fe20008000000 */
[----:B------:R-:W-:Y:S01]  /*16b0*/  CCTL.IVALL ;  /* 0x00000000ff00798f */ /* 0x000fe20002000000 */
[----:B------:R-:W-:Y:S05]  /*16c0*/  BRA `(.L_x_22) ;  /* 0x0000000000047947 */ /* 0x000fea0003800000 */
.L_x_21:
[----:B------:R-:W-:Y:S06]  /*16d0*/  BAR.SYNC.DEFER_BLOCKING 0x0 ;  /* 0x0000000000007b1d */ /* 0x000fec0000010000 */
.L_x_22:
[----:B------:R-:W-:Y:S05]  /*16e0*/  BRA.U UP0, `(.L_x_23) ;  /* 0x0000001500587547 */ /* 0x000fea000b800000 */
[----:B------:R-:W2:Y:S01]  /*16f0*/  LDCU UR6, c[0x0][0x38c] ;  /* 0x00007180ff0677ac */ /* 0x000ea20008000800 */
[----:B------:R-:W3:Y:S01]  /*1700*/  S2UR UR8, SR_CgaCtaId ;  /* 0x00000000000879c3 */ /* 0x000ee20000008800 */
[----:B------:R-:W-:Y:S01]  /*1710*/  PLOP3.LUT P1, PT, PT, PT, UP3, 0x80, 0x8 ;  /* 0x000000000008781c */ /* 0x000fe20003f2f038 */
[----:B------:R-:W-:Y:S01]  /*1720*/  IMAD.MOV.U32 R12, RZ, RZ, 0x1 ;  /* 0x00000001ff0c7424 */ /* 0x000fe200078e00ff */
[----:B------:R-:W-:Y:S01]  /*1730*/  UMOV UR7, 0x400 ;  /* 0x0000040000077882 */ /* 0x000fe20000000000 */
[----:B------:R-:W-:Y:S01]  /*1740*/  UISETP.NE.AND UP1, UPT, UR18, URZ, UPT ;  /* 0x000000ff1200728c */ /* 0x000fe2000bf25270 */
[----:B------:R-:W-:Y:S01]  /*1750*/  ISETP.EQ.OR P2, PT, R0, RZ, P3 ;  /* 0x000000ff0000720c */ /* 0x000fe20001f42670 */
[----:B------:R-:W-:Y:S01]  /*1760*/  USEL UR24, URZ, 0x1, UP4 ;  /* 0x00000001ff187887 */ /* 0x000fe2000a000000 */
[----:B------:R-:W-:Y:S02]  /*1770*/  PLOP3.LUT P1, PT, P1, PT, PT, 0x8, 0x80 ;  /* 0x000000000080781c */ /* 0x000fe40000f2e170 */
[----:B------:R-:W-:Y:S01]  /*1780*/  CS2R R10, SRZ ;  /* 0x00000000000a7805 */ /* 0x000fe2000001ff00 */
[----:B------:R-:W-:Y:S01]  /*1790*/  IMAD.MOV.U32 R9, RZ, RZ, RZ ;  /* 0x000000ffff097224 */ /* 0x000fe200078e00ff */
[----:B------:R-:W4:Y:S01]  /*17a0*/  LDCU UR40, c[0x0][0x370] ;  /* 0x00006e00ff2877ac */ /* 0x000f220008000800 */
[----:B------:R-:W-:Y:S01]  /*17b0*/  IMAD.MOV.U32 R8, RZ, RZ, 0x1 ;  /* 0x00000001ff087424 */ /* 0x000fe200078e00ff */
[----:B------:R-:W1:Y:S01]  /*17c0*/  LDCU.64 UR26, c[0x0][0x348] ;  /* 0x00006900ff1a77ac */ /* 0x000e620008000a00 */
[----:B--2---:R-:W-:-:S02]  /*17d0*/  UIADD3 UR5, UPT, UPT, UR6, 0x1f, URZ ;  /* 0x0000001f06057890 */ /* 0x004fc4000fffe0ff */
[----:B------:R-:W-:Y:S02]  /*17e0*/  USHF.R.U32.HI UR45, URZ, 0x5, UR28 ;  /* 0x00000005ff2d7899 */ /* 0x000fe4000801161c */
[----:B------:R-:W-:Y:S02]  /*17f0*/  USHF.R.S32.HI UR4, URZ, 0x1f, UR5 ;  /* 0x0000001fff047899 */ /* 0x000fe40008011405 */
[----:B---3--:R-:W-:Y:S02]  /*1800*/  ULEA UR7, UR8, UR7, 0x18 ;  /* 0x0000000708077291 */ /* 0x008fe4000f8ec0ff */
[----:B------:R-:W-:Y:S02]  /*1810*/  ULEA.HI UR4, UR4, UR5, URZ, 0x5 ;  /* 0x0000000504047291 */ /* 0x000fe4000f8f28ff */
[----:B------:R-:W-:Y:S02]  /*1820*/  UIADD3 UR5, UPT, UPT, UR6, -0x1, URZ ;  /* 0xffffffff06057890 */ /* 0x000fe4000fffe0ff */
[----:B------:R-:W-:-:S02]  /*1830*/  USHF.R.S32.HI UR43, URZ, 0x5, UR4 ;  /* 0x00000005ff2b7899 */ /* 0x000fc40008011404 */
[----:B------:R-:W-:Y:S02]  /*1840*/  UISETP.GE.U32.AND UP2, UPT, UR5, -0x3f, UPT ;  /* 0xffffffc10500788c */ /* 0x000fe4000bf46070 */
[----:B------:R-:W-:Y:S02]  /*1850*/  UISETP.LT.U32.AND UP0, UPT, UR43, 0x8, UPT ;  /* 0x000000082b00788c */ /* 0x000fe4000bf01070 */
[----:B------:R-:W-:Y:S02]  /*1860*/  ULEA UR29, UR28, UR7, 0x2 ;  /* 0x000000071c1d7291 */ /* 0x000fe4000f8e10ff */
[----:B------:R-:W-:Y:S02]  /*1870*/  USEL UR41, UR43, 0x8, UP0 ;  /* 0x000000082b297887 */ /* 0x000fe40008000000 */
[----:B------:R-:W-:Y:S02]  /*1880*/  UIADD3 UR46, UPT, UPT, UR6, 0x3e, URZ ;  /* 0x0000003e062e7890 */ /* 0x000fe4000fffe0ff */
[----:B------:R-:W-:-:S02]  /*1890*/  UIADD3 UR21, UPT, UPT, UR41, -0x1, URZ ;  /* 0xffffffff29157890 */ /* 0x000fc4000fffe0ff */
[----:B------:R-:W-:Y:S01]  /*18a0*/  @UP2 UIADD3 UR21, UPT, UPT, UR41, URZ, URZ ;  /* 0x000000ff29152290 */ /* 0x000fe2000fffe0ff */
[----:B------:R-:W2:Y:S01]  /*18b0*/  LDCU UR39, c[0x0][0x374] ;  /* 0x00006e80ff2777ac */ /* 0x000ea20008000800 */
[----:B------:R-:W-:Y:S02]  /*18c0*/  USEL UR24, UR24, 0x2, UP1 ;  /* 0x0000000218187887 */ /* 0x000fe40008800000 */
[----:B------:R-:W-:Y:S02]  /*18d0*/  UIADD3 UR29, UPT, UPT, UR29, 0x18800, URZ ;  /* 0x000188001d1d7890 */ /* 0x000fe4000fffe0ff */
[----:B------:R-:W-:Y:S02]  /*18e0*/  UIADD3 UR44, UPT, UPT, UR43, -UR41, URZ ;  /* 0x800000292b2c7290 */ /* 0x000fe4000fffe0ff */
[----:B------:R-:W-:Y:S01]  /*18f0*/  UIADD3 UR21, UPT, UPT, UR21, 0x1, URZ ;  /* 0x0000000115157890 */ /* 0x000fe2000fffe0ff */
[----:B-1--4-:R-:W-:-:S11]  /*1900*/  UMOV UR5, URZ ;  /* 0x000000ff00057c82 */ /* 0x012fd60008000000 */
.L_x_43:
[----:B-1----:R-:W1:Y:S02]  /*1910*/  S2UR UR4, SR_CgaCtaId ;  /* 0x00000000000479c3 */ /* 0x002e640000008800 */
[----:B-1----:R-:W-:-:S09]  /*1920*/  UISETP.NE.AND UP0, UPT, UR4, URZ, UPT ;  /* 0x000000ff0400728c */ /* 0x002fd2000bf05270 */
[----:B------:R-:W-:Y:S05]  /*1930*/  BRA.U UP0, `(.L_x_24) ;  /* 0x0000000100287547 */ /* 0x000fea000b800000 */
[----:B------:R-:W-:Y:S02]  /*1940*/  LEA R0, R9, UR7, 0x3 ;  /* 0x0000000709007c11 */ /* 0x000fe4000f8e18ff */
[----:B------:R-:W-:-:S04]  /*1950*/  SHF.L.U32 R3, R8, 0x1f, RZ ;  /* 0x0000001f08037819 */ /* 0x000fc800000006ff */
[----:B------:R-:W1:Y:S02]  /*1960*/  SYNCS.PHASECHK.TRANS64.TRYWAIT P0, [R0+URZ+0x140], R3 ;  /* 0x00014003000075a7 */ /* 0x000e6400080011ff */
[----:B-1----:R-:W-:Y:S05]  /*1970*/  @!P0 BRA `(.L_x_25) ;  /* 0x0000007400048947 */ /* 0x002fea0003800000 */
.L_x_143:
[----:B------:R3:W-:Y:S01]  /*1980*/  SYNCS.ARRIVE.TRANS64.A1T0 RZ, [R0+URZ+0x130], RZ ;  /* 0x000130ff00ff79a7 */ /* 0x0007e200081000ff */
[----:B------:R-:W-:-:S05]  /*1990*/  VIADD R9, R9, 0x1 ;  /* 0x0000000109097836 */ /* 0x000fca0000000000 */
[----:B------:R-:W-:-:S04]  /*19a0*/  ISETP.NE.AND P0, PT, R9, 0x2, PT ;  /* 0x000000020900780c */ /* 0x000fc80003f05270 */
[----:B-1----:R-:W-:Y:S02]  /*19b0*/  SEL R3, RZ, 0x1, P0 ;  /* 0x00000001ff037807 */ /* 0x002fe40000000000 */
[----:B------:R-:W-:Y:S02]  /*19c0*/  SEL R9, R9, RZ, P0 ;  /* 0x000000ff09097207 */ /* 0x000fe40000000000 */
[----:B------:R-:W-:-:S07]  /*19d0*/  LOP3.LUT R8, R8, R3, RZ, 0x3c, !PT ;  /* 0x0000000308087212 */ /* 0x000fce00078e3cff */
.L_x_24:
[----:B------:R-:W-:Y:S01]  /*19e0*/  ULEA UR4, UR5, UR7, 0x3 ;  /* 0x0000000705047291 */ /* 0x000fe2000f8e18ff */
[----:B---3--:R-:W-:Y:S01]  /*19f0*/  SHF.L.U32 R0, R12, 0x1f, RZ ;  /* 0x0000001f0c007819 */ /* 0x008fe200000006ff */
[----:B------:R-:W-:Y:S02]  /*1a00*/  UISETP.GE.U32.AND UP0, UPT, UR46, 0x3f, UPT ;  /* 0x0000003f2e00788c */ /* 0x000fe4000bf06070 */
[----:B------:R-:W-:Y:S02]  /*1a10*/  USHF.L.U32 UR35, UR30, 0x6, URZ ;  /* 0x000000061e237899 */ /* 0x000fe400080006ff */
[----:B------:R-:W-:Y:S01]  /*1a20*/  ULEA UR19, UR31, UR45, 0x7 ;  /* 0x0000002d1f137291 */ /* 0x000fe2000f8e38ff */
[----:B------:R-:W-:Y:S02]  /*1a30*/  UMOV UR13, URZ ;  /* 0x000000ff000d7c82 */ /* 0x000fe40008000000 */
[----:B------:R1:W3:Y:S02]  /*1a40*/  SYNCS.PHASECHK.TRANS64.TRYWAIT P0, [UR4+0x40], R0 ;  /* 0x00004000ff0075a7 */ /* 0x0002e40008001104 */
[----:B------:R-:W-:Y:S07]  /*1a50*/  BRA.U !UP0, `(.L_x_26) ;  /* 0x0000000108c07547 */ /* 0x000fee000b800000 */
[----:B------:R-:W-:Y:S01]  /*1a60*/  UMOV UR6, URZ ;  /* 0x000000ff00067c82 */ /* 0x000fe20008000000 */
[----:B------:R-:W-:-:S05]  /*1a70*/  UMOV UR4, UR5 ;  /* 0x0000000500047c82 */ /* 0x000fca0008000000 */
.L_x_32:
[----:B------:R-:W-:Y:S01]  /*1a80*/  ULEA UR33, UR4, UR7, 0x3 ;  /* 0x0000000704217291 */ /* 0x000fe2000f8e18ff */
[----:B---3--:R-:W-:Y:S01]  /*1a90*/  @!P3 MOV R2, 0x6000 ;  /* 0x000060000002b802 */ /* 0x008fe20000000f00 */
[----:B-1-34-:R-:W-:Y:S10]  /*1aa0*/  @P0 BRA `(.L_x_27) ;  /* 0x00000000000c0947 */ /* 0x01aff40003800000 */
[----:B------:R-:W-:-:S04]  /*1ab0*/  SHF.L.U32 R3, R12, 0x1f, RZ ;  /* 0x0000001f0c037819 */ /* 0x000fc800000006ff */
[----:B------:R-:W3:Y:S02]  /*1ac0*/  SYNCS.PHASECHK.TRANS64.TRYWAIT P0, [UR33+0x40], R3 ;  /* 0x00004003ff0075a7 */ /* 0x000ee40008001121 */
[----:B---3--:R-:W-:Y:S05]  /*1ad0*/  @!P0 BRA `(.L_x_28) ;  /* 0x0000007000c08947 */ /* 0x008fea0003800000 */
.L_x_27:
[----:B------:R3:W-:Y:S01]  /*1ae0*/  @!P3 SYNCS.ARRIVE.TRANS64 RZ, [UR33], R2 ;  /* 0x00000002ffffb9a7 */ /* 0x0007e20008000021 */
[----:B------:R-:W-:-:S04]  /*1af0*/  ULOP3.LUT UR5, UR24, 0x2, URZ, 0xfc, !UPT ;  /* 0x0000000218057892 */ /* 0x000fc8000f8efcff */
[----:B------:R-:W-:-:S09]  /*1b00*/  UISETP.NE.AND UP0, UPT, UR5, 0x2, UPT ;  /* 0x000000020500788c */ /* 0x000fd2000bf05270 */
[----:B------:R-:W-:Y:S05]  /*1b10*/  BRA.U UP0, `(.L_x_29) ;  /* 0x0000000100047547 */ /* 0x000fea000b800000 */
[----:B--2---:R-:W-:Y:S05]  /*1b20*/  BPT.TRAP 0x1 ;  /* 0x000000040000795c */ /* 0x004fea0000300000 */
.L_x_29:
[----:B------:R-:W-:Y:S04]  /*1b30*/  BSSY.RECONVERGENT B0, `(.L_x_30) ;  /* 0x0000003000007945 */ /* 0x000fe80003800200 */
[----:B------:R-:W-:Y:S05]  /*1b40*/  @P2 BRA `(.L_x_31) ;  /* 0x0000000000042947 */ /* 0x000fea0003800000 */
[----:B--2---:R-:W-:Y:S05]  /*1b50*/  BPT.TRAP 0x1 ;  /* 0x000000040000795c */ /* 0x004fea0000300000 */
.L_x_31:
[----:B--2---:R-:W-:Y:S05]  /*1b60*/  BSYNC.RECONVERGENT B0 ;  /* 0x0000000000007941 */ /* 0x004fea0003800200 */
.L_x_30:
[----:B------:R-:W-:Y:S02]  /*1b70*/  UIADD3 UR5, UPT, UPT, UR4, 0x1, URZ ;  /* 0x0000000104057890 */ /* 0x000fe4000fffe0ff */
[----:B------:R-:W-:Y:S02]  /*1b80*/  ULEA UR32, UR4, UR7, 0xd ;  /* 0x0000000704207291 */ /* 0x000fe4000f8e68ff */
[----:B------:R-:W-:Y:S02]  /*1b90*/  UISETP.NE.AND UP0, UPT, UR5, 0x8, UPT ;  /* 0x000000080500788c */ /* 0x000fe4000bf05270 */
[----:B------:R-:W-:Y:S02]  /*1ba0*/  USHF.L.U32 UR34, UR6, 0x5, URZ ;  /* 0x0000000506227899 */ /* 0x000fe400080006ff */
[----:B------:R-:W-:Y:S02]  /*1bb0*/  USEL UR9, URZ, 0x1, UP0 ;  /* 0x00000001ff097887 */ /* 0x000fe40008000000 */
[----:B------:R-:W-:-:S02]  /*1bc0*/  USEL UR5, UR5, URZ, UP0 ;  /* 0x000000ff05057287 */ /* 0x000fc40008000000 */
[----:B------:R-:W-:Y:S02]  /*1bd0*/  ULEA UR4, UR4, UR28, 0xc ;  /* 0x0000001c04047291 */ /* 0x000fe4000f8e60ff */
[----:B------:R-:W-:Y:S01]  /*1be0*/  ULEA UR8, UR5, UR7, 0x3 ;  /* 0x0000000705087291 */ /* 0x000fe2000f8e18ff */
[----:B------:R-:W-:Y:S01]  /*1bf0*/  LOP3.LUT R12, R12, UR9, RZ, 0x3c, !PT ;  /* 0x000000090c0c7c12 */ /* 0x000fe2000f8e3cff */
[----:B------:R-:W-:Y:S02]  /*1c00*/  UIADD3 UR6, UPT, UPT, UR6, 0x1, URZ ;  /* 0x0000000106067890 */ /* 0x000fe4000fffe0ff */
[----:B------:R-:W-:Y:S01]  /*1c10*/  UIADD3 UR10, UP1, UPT, UR26, 0x80, URZ ;  /* 0x000000801a0a7890 */ /* 0x000fe2000ff3e0ff */
[----:B-1----:R-:W-:Y:S01]  /*1c20*/  SHF.L.U32 R0, R12, 0x1f, RZ ;  /* 0x0000001f0c007819 */ /* 0x002fe200000006ff */
[----:B------:R-:W-:Y:S02]  /*1c30*/  ULEA UR4, UR4, UR7, 0x2 ;  /* 0x0000000704047291 */ /* 0x000fe4000f8e10ff */
[----:B------:R-:W-:Y:S01]  /*1c40*/  UIADD3.X UR11, UPT, UPT, URZ, UR27, URZ, UP1, !UPT ;  /* 0x0000001bff0b7290 */ /* 0x000fe20008ffe4ff */
[----:B------:R4:W1:Y:S01]  /*1c50*/  SYNCS.PHASECHK.TRANS64.TRYWAIT P0, [UR8+0x40], R0 ;  /* 0x00004000ff0075a7 */ /* 0x0008620008001108 */
[----:B------:R-:W-:-:S02]  /*1c60*/  UIADD3 UR8, UP0, UPT, UR26, 0x180, URZ ;  /* 0x000001801a087890 */ /* 0x000fc4000ff1e0ff */
[----:B------:R-:W-:Y:S02]  /*1c70*/  UIADD3 UR32, UPT, UPT, UR32, 0x8800, URZ ;  /* 0x0000880020207890 */ /* 0x000fe4000fffe0ff */
[----:B------:R-:W-:Y:S02]  /*1c80*/  UIADD3.X UR9, UPT, UPT, URZ, UR27, URZ, UP0, !UPT ;  /* 0x0000001bff097290 */ /* 0x000fe400087fe4ff */
[----:B------:R-:W-:Y:S02]  /*1c90*/  UISETP.NE.AND UP0, UPT, UR6, UR21, UPT ;  /* 0x000000150600728c */ /* 0x000fe4000bf05270 */
[----:B------:R-:W-:Y:S01]  /*1ca0*/  UIADD3 UR16, UPT, UPT, UR4, 0x18800, URZ ;  /* 0x0001880004107890 */ /* 0x000fe2000fffe0ff */
[----:B------:R-:W-:Y:S01]  /*1cb0*/  UMOV UR12, 0x0 ;  /* 0x00000000000c7882 */ /* 0x000fe20000000000 */
[----:B------:R-:W-:Y:S01]  /*1cc0*/  UMOV UR13, 0x10000000 ;  /* 0x10000000000d7882 */ /* 0x000fe20000000000 */
[----:B------:R-:W-:Y:S01]  /*1cd0*/  UMOV UR4, 0x30000 ;  /* 0x0003000000047882 */ /* 0x000fe20000000000 */
[----:B------:R-:W-:Y:S01]  /*1ce0*/  UMOV UR20, UR36 ;  /* 0x0000002400147c82 */ /* 0x000fe20008000000 */
[----:B------:R-:W-:Y:S01]  /*1cf0*/  UMOV UR17, UR33 ;  /* 0x0000002100117c82 */ /* 0x000fe20008000000 */
[----:B------:R-:W-:Y:S01]  /*1d00*/  UMOV UR18, UR34 ;  /* 0x0000002200127c82 */ /* 0x000fe20008000000 */
[----:B------:R-:W-:Y:S02]  /*1d10*/  UTMALDG.3D [UR32], [UR10], desc[UR12] ;  /* 0x00000c200a0075b4 */ /* 0x000fe40008011000 */
[----:B------:R2:W-:Y:S02]  /*1d20*/  UTMALDG.3D.MULTICAST [UR16], [UR8], UR4, desc[UR12] ;  /* 0x00000c10080073b4 */ /* 0x0005e40008011804 */
[----:B--2---:R-:W-:Y:S01]  /*1d30*/  UMOV UR13, UR21 ;  /* 0x00000015000d7c82 */ /* 0x004fe20008000000 */
[----:B------:R-:W-:Y:S01]  /*1d40*/  UMOV UR4, UR5 ;  /* 0x0000000500047c82 */ /* 0x000fe20008000000 */
[----:B------:R-:W-:Y:S05]  /*1d50*/  BRA.U UP0, `(.L_x_32) ;  /* 0xfffffffd00487547 */ /* 0x000fea000b83ffff */
.L_x_26:
[----:B------:R-:W-:Y:S01]  /*1d60*/  ULEA UR4, UR5, UR7, 0x3 ;  /* 0x0000000705047291 */ /* 0x000fe2000f8e18ff */
[----:B-1--4-:R-:W-:Y:S01]  /*1d70*/  SHF.L.U32 R0, R12, 0x1f, RZ ;  /* 0x0000001f0c007819 */ /* 0x012fe200000006ff */
[----:B------:R-:W-:Y:S01]  /*1d80*/  @!P1 SYNCS.ARRIVE.TRANS64.A1T0 RZ, [UR7+0xc8], RZ ;  /* 0x0000c8ffffff99a7 */ /* 0x000fe20008100007 */
[----:B------:R-:W-:-:S06]  /*1d90*/  UISETP.GT.AND UP0, UPT, UR43, UR41, UPT ;  /* 0x000000292b00728c */ /* 0x000fcc000bf04270 */
[----:B---3--:R1:W3:Y:S03]  /*1da0*/  SYNCS.PHASECHK.TRANS64.TRYWAIT P0, [UR4+0x40], R0 ;  /* 0x00004000ff0075a7 */ /* 0x0082e60008001104 */
[----:B------:R-:W-:Y:S05]  /*1db0*/  BRA.U !UP0, `(.L_x_33) ;  /* 0x0000000108bc7547 */ /* 0x000fea000b800000 */
[----:B------:R-:W-:Y:S01]  /*1dc0*/  UIADD3 UR25, UPT, UPT, UR44, UR13, URZ ;  /* 0x0000000d2c197290 */ /* 0x000fe2000fffe0ff */
[----:B------:R-:W-:-:S11]  /*1dd0*/  UMOV UR4, UR5 ;  /* 0x0000000500047c82 */ /* 0x000fd60008000000 */
.L_x_39:
[----:B------:R-:W-:Y:S01]  /*1de0*/  ULEA UR9, UR4, UR7, 0x3 ;  /* 0x0000000704097291 */ /* 0x000fe2000f8e18ff */
[----:B---3--:R-:W-:Y:S01]  /*1df0*/  @!P3 MOV R2, 0x6000 ;  /* 0x000060000002b802 */ /* 0x008fe20000000f00 */
[----:B-1-3--:R-:W-:Y:S10]  /*1e00*/  @P0 BRA `(.L_x_34) ;  /* 0x00000000000c0947 */ /* 0x00aff40003800000 */
[----:B------:R-:W-:-:S04]  /*1e10*/  SHF.L.U32 R3, R12, 0x1f, RZ ;  /* 0x0000001f0c037819 */ /* 0x000fc800000006ff */
[----:B------:R-:W3:Y:S02]  /*1e20*/  SYNCS.PHASECHK.TRANS64.TRYWAIT P0, [UR9+0x40], R3 ;  /* 0x00004003ff0075a7 */ /* 0x000ee40008001109 */
[----:B---3--:R-:W-:Y:S05]  /*1e30*/  @!P0 BRA `(.L_x_35) ;  /* 0x0000007000008947 */ /* 0x008fea0003800000 */
.L_x_34:
[----:B------:R3:W-:Y:S01]  /*1e40*/  @!P3 SYNCS.ARRIVE.TRANS64 RZ, [UR9], R2 ;  /* 0x00000002ffffb9a7 */ /* 0x0007e20008000009 */
[----:B------:R-:W-:-:S04]  /*1e50*/  ULOP3.LUT UR5, UR24, 0x2, URZ, 0xfc, !UPT ;  /* 0x0000000218057892 */ /* 0x000fc8000f8efcff */
[----:B------:R-:W-:-:S09]  /*1e60*/  UISETP.NE.AND UP0, UPT, UR5, 0x2, UPT ;  /* 0x000000020500788c */ /* 0x000fd2000bf05270 */
[----:B------:R-:W-:Y:S05]  /*1e70*/  BRA.U UP0, `(.L_x_36) ;  /* 0x0000000100047547 */ /* 0x000fea000b800000 */
[----:B--2---:R-:W-:Y:S05]  /*1e80*/  BPT.TRAP 0x1 ;  /* 0x000000040000795c */ /* 0x004fea0000300000 */
.L_x_36:
[----:B------:R-:W-:Y:S04]  /*1e90*/  BSSY.RECONVERGENT B0, `(.L_x_37) ;  /* 0x0000003000007945 */ /* 0x000fe80003800200 */
[----:B------:R-:W-:Y:S05]  /*1ea0*/  @P2 BRA `(.L_x_38) ;  /* 0x0000000000042947 */ /* 0x000fea0003800000 */
[----:B--2---:R-:W-:Y:S05]  /*1eb0*/  BPT.TRAP 0x1 ;  /* 0x000000040000795c */ /* 0x004fea0000300000 */
.L_x_38:
[----:B--2---:R-:W-:Y:S05]  /*1ec0*/  BSYNC.RECONVERGENT B0 ;  /* 0x0000000000007941 */ /* 0x004fea0003800200 */
.L_x_37:
[----:B------:R-:W-:Y:S02]  /*1ed0*/  UIADD3 UR5, UPT, UPT, UR4, 0x1, URZ ;  /* 0x0000000104057890 */ /* 0x000fe4000fffe0ff */
[----:B------:R-:W-:Y:S02]  /*1ee0*/  UIADD3 UR14, UP1, UPT, UR26, 0x80, URZ ;  /* 0x000000801a0e7890 */ /* 0x000fe4000ff3e0ff */
[----:B------:R-:W-:Y:S02]  /*1ef0*/  UISETP.NE.AND UP0, UPT, UR5, 0x8, UPT ;  /* 0x000000080500788c */ /* 0x000fe4000bf05270 */
[----:B------:R-:W-:Y:S02]  /*1f00*/  USHF.L.U32 UR10, UR13, 0x5, URZ ;  /* 0x000000050d0a7899 */ /* 0x000fe400080006ff */
[----:B------:R-:W-:Y:S02]  /*1f10*/  USEL UR8, URZ, 0x1, UP0 ;  /* 0x00000001ff087887 */ /* 0x000fe40008000000 */
[----:B------:R-:W-:-:S02]  /*1f20*/  USEL UR5, UR5, URZ, UP0 ;  /* 0x000000ff05057287 */ /* 0x000fc40008000000 */
[----:B------:R-:W-:Y:S02]  /*1f30*/  UIADD3 UR22, UP0, UPT, UR26, 0x180, URZ ;  /* 0x000001801a167890 */ /* 0x000fe4000ff1e0ff */
[----:B------:R-:W-:Y:S01]  /*1f40*/  LOP3.LUT R12, R12, UR8, RZ, 0x3c, !PT ;  /* 0x000000080c0c7c12 */ /* 0x000fe2000f8e3cff */
[----:B------:R-:W-:Y:S02]  /*1f50*/  ULEA UR8, UR4, UR7, 0xd ;  /* 0x0000000704087291 */ /* 0x000fe4000f8e68ff */
[----:B------:R-:W-:Y:S01]  /*1f60*/  ULEA UR6, UR5, UR7, 0x3 ;  /* 0x0000000705067291 */ /* 0x000fe2000f8e18ff */
[----:B-1----:R-:W-:Y:S01]  /*1f70*/  SHF.L.U32 R0, R12, 0x1f, RZ ;  /* 0x0000001f0c007819 */ /* 0x002fe200000006ff */
[----:B------:R-:W-:Y:S02]  /*1f80*/  UIADD3 UR8, UPT, UPT, UR8, 0x8800, URZ ;  /* 0x0000880008087890 */ /* 0x000fe4000fffe0ff */
[----:B------:R-:W-:Y:S02]  /*1f90*/  UIADD3.X UR15, UPT, UPT, URZ, UR27, URZ, UP1, !UPT ;  /* 0x0000001bff0f7290 */ /* 0x000fe40008ffe4ff */
[----:B------:R-:W-:-:S02]  /*1fa0*/  ULEA UR16, UR4, UR29, 0xe ;  /* 0x0000001d04107291 */ /* 0x000fc4000f8e70ff */
[----:B------:R-:W-:Y:S01]  /*1fb0*/  UIADD3.X UR23, UPT, UPT, URZ, UR27, URZ, UP0, !UPT ;  /* 0x0000001bff177290 */ /* 0x000fe200087fe4ff */
[----:B------:R4:W1:Y:S01]  /*1fc0*/  SYNCS.PHASECHK.TRANS64.TRYWAIT P0, [UR6+0x40], R0 ;  /* 0x00004000ff0075a7 */ /* 0x0008620008001106 */
[----:B------:R-:W-:Y:S01]  /*1fd0*/  UMOV UR30, 0x0 ;  /* 0x00000000001e7882 */ /* 0x000fe20000000000 */
[----:B------:R-:W-:Y:S01]  /*1fe0*/  UMOV UR31, 0x10000000 ;  /* 0x10000000001f7882 */ /* 0x000fe20000000000 */
[----:B------:R-:W-:Y:S01]  /*1ff0*/  UMOV UR11, UR35 ;  /* 0x00000023000b7c82 */ /* 0x000fe20008000000 */
[----:B------:R-:W-:Y:S01]  /*2000*/  UMOV UR12, UR36 ;  /* 0x00000024000c7c82 */ /* 0x000fe20008000000 */
[----:B------:R-:W-:Y:S01]  /*2010*/  UMOV UR6, 0x30000 ;  /* 0x0003000000067882 */ /* 0x000fe20000000000 */
[----:B------:R-:W-:Y:S01]  /*2020*/  UMOV UR20, UR36 ;  /* 0x0000002400147c82 */ /* 0x000fe20008000000 */
[----:B------:R-:W-:Y:S01]  /*2030*/  UMOV UR17, UR9 ;  /* 0x0000000900117c82 */ /* 0x000fe20008000000 */
[----:B------:R-:W-:Y:S01]  /*2040*/  UMOV UR18, UR10 ;  /* 0x0000000a00127c82 */ /* 0x000fe20008000000 */
[----:B------:R4:W-:Y:S01]  /*2050*/  UTMALDG.3D [UR8], [UR14], desc[UR30] ;  /* 0x00001e080e0075b4 */ /* 0x0009e20008011000 */
[----:B------:R-:W-:Y:S01]  /*2060*/  UIADD3 UR13, UPT, UPT, UR13, 0x1, URZ ;  /* 0x000000010d0d7890 */ /* 0x000fe2000fffe0ff */
[----:B------:R-:W-:-:S03]  /*2070*/  UMOV UR4, UR5 ;  /* 0x0000000500047c82 */ /* 0x000fc60008000000 */
[----:B------:R-:W-:Y:S01]  /*2080*/  UISETP.NE.AND UP0, UPT, UR13, UR25, UPT ;  /* 0x000000190d00728c */ /* 0x000fe2000bf05270 */
[----:B------:R4:W-:Y:S08]  /*2090*/  UTMALDG.3D.MULTICAST [UR16], [UR22], UR6, desc[UR30] ;  /* 0x00001e10160073b4 */ /* 0x0009f00008011806 */
[----:B----4-:R-:W-:Y:S05]  /*20a0*/  BRA.U UP0, `(.L_x_39) ;  /* 0xfffffffd004c7547 */ /* 0x010fea000b83ffff */
.L_x_33:
[C---:B------:R-:W-:Y:S01]  /*20b0*/  LEA R3, R11.reuse, UR7, 0x3 ;  /* 0x000000070b037c11 */ /* 0x040fe2000f8e18ff */
[----:B------:R-:W-:Y:S01]  /*20c0*/  NOP ;  /* 0x0000000000007918 */ /* 0x000fe20000000000 */
[----:B-1----:R-:W-:Y:S02]  /*20d0*/  SHF.L.U32 R0, R10, 0x1f, RZ ;  /* 0x0000001f0a007819 */ /* 0x002fe400000006ff */
[----:B------:R-:W-:Y:S02]  /*20e0*/  LEA R5, R11, UR7, 0x4 ;  /* 0x000000070b057c11 */ /* 0x000fe4000f8e20ff */
[----:B---3--:R-:W1:Y:S02]  /*20f0*/  SYNCS.PHASECHK.TRANS64.TRYWAIT P0, [R3+URZ+0xd0], R0 ;  /* 0x0000d000030075a7 */ /* 0x008e6400080011ff */
[----:B-1----:R-:W-:Y:S05]  /*2100*/  @!P0 BRA `(.L_x_40) ;  /* 0x0000006c00648947 */ /* 0x002fea0003800000 */
.L_x_146:
[----:B------:R-:W3:Y:S01]  /*2110*/  LDS.128 R4, [R5+0x160] ;  /* 0x0001600005047984 */ /* 0x000ee20000000c00 */
[----:B------:R-:W-:Y:S01]  /*2120*/  UISETP.GE.AND UP0, UPT, UR42, 0x1, UPT ;  /* 0x000000012a00788c */ /* 0x000fe2000bf06270 */
[----:B------:R-:W-:Y:S01]  /*2130*/  @!PT LDS RZ, [RZ] ;  /* 0x00000000fffff984 */ /* 0x000fe20000000800 */
[----:B------:R-:W-:Y:S01]  /*2140*/  @!PT LDS RZ, [RZ] ;  /* 0x00000000fffff984 */ /* 0x000fe20000000800 */
[----:B------:R-:W-:Y:S01]  /*2150*/  @!PT LDS RZ, [RZ] ;  /* 0x00000000fffff984 */ /* 0x000fe20000000800 */
[----:B------:R-:W-:Y:S01]  /*2160*/  @!PT LDS RZ, [RZ] ;  /* 0x00000000fffff984 */ /* 0x000fe20000000800 */
[----:B------:R4:W-:Y:S06]  /*2170*/  MEMBAR.ALL.CTA ;  /* 0x0000000000007992 */ /* 0x0009ec0000008000 */
[----:B----4-:R-:W4:Y:S01]  /*2180*/  FENCE.VIEW.ASYNC.S ;  /* 0x00000000000073c6 */ /* 0x010f220000000000 */
[----:B---3--:R-:W-:-:S13]  /*2190*/  LOP3.LUT P0, RZ, R6, 0x1, RZ, 0xc0, !PT ;  /* 0x0000000106ff7812 */ /* 0x008fda000780c0ff */
[----:B----4-:R-:W-:Y:S01]  /*21a0*/  VOTEU.ANY UP1, P0 ;  /* 0x0000000000ff7886 */ /* 0x010fe20000020100 */
[----:B------:R-:W-:-:S13]  /*21b0*/  PLOP3.LUT P0, PT, PT, PT, UP1, 0x80, 0x8 ;  /* 0x000000000008781c */ /* 0x000fda0003f0f018 */
[----:B-1----:R-:W-:Y:S02]  /*21c0*/  @P0 LOP3.LUT R0, R5, 0xffff, RZ, 0xc0, !PT ;  /* 0x0000ffff05000812 */ /* 0x002fe400078ec0ff */
[----:B------:R-:W-:Y:S02]  /*21d0*/  @P0 MOV R2, R4 ;  /* 0x0000000400020202 */ /* 0x000fe40000000f00 */
[----:B------:R-:W-:Y:S01]  /*21e0*/  @P0 R2UR UR6, R0 ;  /* 0x00000000000602ca */ /* 0x000fe200000e0000 */
[----:B------:R-:W-:Y:S01]  /*21f0*/  VIADD R0, R3, 0xe0 ;  /* 0x000000e003007836 */ /* 0x000fe20000000000 */
[----:B------:R-:W-:Y:S02]  /*2200*/  @P0 SHF.R.U32.HI R4, RZ, 0x10, R5 ;  /* 0x00000010ff040819 */ /* 0x000fe40000011605 */
[----:B------:R-:W-:Y:S02]  /*2210*/  @P0 R2UR UR8, R2 ;  /* 0x00000000020802ca */ /* 0x000fe400000e0000 */
[----:B------:R-:W-:-:S02]  /*2220*/  PRMT R0, RZ, 0x654, R0 ;  /* 0x00000654ff007816 */ /* 0x000fc40000000000 */
[----:B------:R-:W-:Y:S02]  /*2230*/  @P0 R2UR UR4, R4 ;  /* 0x00000000040402ca */ /* 0x000fe400000e0000 */
[----:B------:R1:W-:Y:S03]  /*2240*/  SYNCS.ARRIVE.TRANS64.RED.A1T0 RZ, [R0+URZ], RZ ;  /* 0x000000ff00ff79a7 */ /* 0x0003e600081004ff */
[----:B------:R-:W-:-:S04]  /*2250*/  @UP1 UMOV UR37, UR6 ;  /* 0x0000000600251c82 */ /* 0x000fc80008000000 */
[----:B------:R-:W-:-:S04]  /*2260*/  @UP1 UMOV UR38, UR8 ;  /* 0x0000000800261c82 */ /* 0x000fc80008000000 */
[----:B------:R-:W-:Y:S01]  /*2270*/  @UP1 UMOV UR36, UR4 ;  /* 0x0000000400241c82 */ /* 0x000fe20008000000 */
[----:B------:R-:W-:Y:S05]  /*2280*/  BRA.U !UP0, `(.L_x_41) ;  /* 0x0000000108d47547 */ /* 0x000fea000b800000 */
[----:B------:R-:W2:Y:S01]  /*2290*/  LDCU.128 UR12, c[0x0][0xb10] ;  /* 0x00016200ff0c77ac */ /* 0x000ea20008000c00 */
[----:B------:R-:W3:Y:S01]  /*22a0*/  LDCU UR25, c[0x0][0xb20] ;  /* 0x00016400ff1977ac */ /* 0x000ee20008000800 */
[----:B------:R-:W4:Y:S01]  /*22b0*/  LDCU UR20, c[0x0][0xb0c] ;  /* 0x00016180ff1477ac */ /* 0x000f220008000800 */
[----:B------:R-:W1:Y:S01]  /*22c0*/  LDCU.64 UR10, c[0x0][0xb28] ;  /* 0x00016500ff0a77ac */ /* 0x000e620008000a00 */
[----:B------:R-:W-:Y:S02]  /*22d0*/  UISETP.NE.AND UP3, UPT, UR42, 0x1, UPT ;  /* 0x000000012a00788c */ /* 0x000fe4000bf65270 */
[----:B--2---:R-:W-:Y:S02]  /*22e0*/  UIMAD.WIDE.U32 UR16, UR39, UR15, URZ ;  /* 0x0000000f271072a5 */ /* 0x004fe4000f8e00ff */
[----:B------:R-:W-:Y:S02]  /*22f0*/  UIMAD.WIDE.U32 UR8, UR40, UR12, URZ ;  /* 0x0000000c280872a5 */ /* 0x000fe4000f8e00ff */
[----:B------:R-:W-:-:S02]  /*2300*/  UISETP.NE.AND UP0, UPT, UR14, 0x1, UPT ;  /* 0x000000010e00788c */ /* 0x000fc4000bf05270 */
[----:B------:R-:W-:Y:S01]  /*2310*/  UIMAD.WIDE.U32 UR22, UR37, UR15, URZ ;  /* 0x0000000f251672a5 */ /* 0x000fe2000f8e00ff */
[----:B------:R-:W-:Y:S02]  /*2320*/  UMOV UR16, UR17 ;  /* 0x0000001100107c82 */ /* 0x000fe40008000000 */
[----:B------:R-:W-:Y:S01]  /*2330*/  UMOV UR8, UR9 ;  /* 0x0000000900087c82 */ /* 0x000fe20008000000 */
[----:B---3--:R-:W-:Y:S02]  /*2340*/  USHF.R.U32.HI UR16, URZ, UR25, UR16 ;  /* 0x00000019ff107299 */ /* 0x008fe40008011610 */
[----:B----4-:R-:W-:Y:S02]  /*2350*/  UISETP.NE.AND UP2, UPT, UR20, 0x1, UPT ;  /* 0x000000011400788c */ /* 0x010fe4000bf45270 */
[----:B------:R-:W-:Y:S02]  /*2360*/  USHF.R.U32.HI UR8, URZ, UR13, UR8 ;  /* 0x0000000dff087299 */ /* 0x000fe40008011608 */
[----:B------:R-:W-:-:S02]  /*2370*/  USEL UR6, UR39, UR16, !UP0 ;  /* 0x0000001027067287 */ /* 0x000fc4000c000000 */
[----:B------:R-:W-:Y:S02]  /*2380*/  USEL UR8, UR40, UR8, !UP2 ;  /* 0x0000000828087287 */ /* 0x000fe4000d000000 */
[----:B-1----:R-:W-:Y:S01]  /*2390*/  UIMAD.WIDE.U32 UR16, UR6, UR10, URZ ;  /* 0x0000000a061072a5 */ /* 0x002fe2000f8e00ff */
[----:B------:R-:W-:Y:S01]  /*23a0*/  UMOV UR4, UR23 ;  /* 0x0000001700047c82 */ /* 0x000fe20008000000 */
[----:B------:R-:W-:Y:S02]  /*23b0*/  UIMAD.WIDE.U32 UR18, UR38, UR12, URZ ;  /* 0x0000000c261272a5 */ /* 0x000fe4000f8e00ff */
[----:B------:R-:W-:-:S03]  /*23c0*/  UIMAD.WIDE.U32 UR22, UR8, UR10, URZ ;  /* 0x0000000a081672a5 */ /* 0x000fc6000f8e00ff */
[----:B------:R-:W-:Y:S01]  /*23d0*/  UMOV UR16, UR17 ;  /* 0x0000001100107c82 */ /* 0x000fe20008000000 */
[----:B------:R-:W-:Y:S02]  /*23e0*/  USHF.R.U32.HI UR4, URZ, UR25, UR4 ;  /* 0x00000019ff047299 */ /* 0x000fe40008011604 */
[----:B------:R-:W-:Y:S01]  /*23f0*/  @UP3 USHF.R.U32.HI UR6, URZ, UR11, UR16 ;  /* 0x0000000bff063299 */ /* 0x000fe20008011610 */
[----:B------:R-:W-:Y:S01]  /*2400*/  UMOV UR18, UR19 ;  /* 0x0000001300127c82 */ /* 0x000fe20008000000 */
[----:B------:R-:W-:Y:S01]  /*2410*/  UMOV UR22, UR23 ;  /* 0x0000001700167c82 */ /* 0x000fe20008000000 */
[----:B------:R-:W-:Y:S02]  /*2420*/  USHF.R.U32.HI UR13, URZ, UR13, UR18 ;  /* 0x0000000dff0d7299 */ /* 0x000fe40008011612 */
[----:B------:R-:W-:Y:S02]  /*2430*/  USEL UR4, UR37, UR4, !UP0 ;  /* 0x0000000425047287 */ /* 0x000fe4000c000000 */
[----:B------:R-:W-:-:S02]  /*2440*/  @UP3 USHF.R.U32.HI UR8, URZ, UR11, UR22 ;  /* 0x0000000bff083299 */ /* 0x000fc40008011616 */
[----:B------:R-:W-:Y:S02]  /*2450*/  UIMAD UR9, UR42, UR6, URZ ;  /* 0x000000062a0972a4 */ /* 0x000fe4000f8e02ff */
[----:B------:R-:W-:Y:S02]  /*2460*/  USEL UR6, UR38, UR13, !UP2 ;  /* 0x0000000d26067287 */ /* 0x000fe4000d000000 */
[----:B------:R-:W-:Y:S02]  /*2470*/  UIMAD UR12, UR42, UR8, URZ ;  /* 0x000000082a0c72a4 */ /* 0x000fe4000f8e02ff */
[----:B------:R-:W-:Y:S02]  /*2480*/  UISETP.GE.AND UP0, UPT, UR4, UR9, UPT ;  /* 0x000000090400728c */ /* 0x000fe4000bf06270 */
[----:B------:R-:W-:Y:S02]  /*2490*/  UIMAD.WIDE.U32 UR16, UR4, UR10, URZ ;  /* 0x0000000a041072a5 */ /* 0x000fe4000f8e00ff */
[----:B------:R-:W-:-:S02]  /*24a0*/  UISETP.GE.OR UP0, UPT, UR6, UR12, UP0 ;  /* 0x0000000c0600728c */ /* 0x000fc40008706670 */
[----:B------:R-:W-:Y:S02]  /*24b0*/  UIMAD.WIDE.U32 UR12, UR6, UR10, URZ ;  /* 0x0000000a060c72a5 */ /* 0x000fe4000f8e00ff */
[----:B------:R-:W-:Y:S01]  /*24c0*/  UIADD3 UR15, UPT, UPT, -UR4, URZ, URZ ;  /* 0x000000ff040f7290 */ /* 0x000fe2000fffe1ff */
[----:B------:R-:W-:Y:S01]  /*24d0*/  UMOV UR10, UR17 ;  /* 0x00000011000a7c82 */ /* 0x000fe20008000000 */
[----:B------:R-:W-:Y:S02]  /*24e0*/  UIADD3 UR12, UPT, UPT, -UR6, URZ, URZ ;  /* 0x000000ff060c7290 */ /* 0x000fe4000fffe1ff */
[----:B------:R-:W-:-:S03]  /*24f0*/  USHF.R.U32.HI UR10, URZ, UR11, UR10 ;  /* 0x0000000bff0a7299 */ /* 0x000fc6000801160a */
[----:B------:R-:W-:Y:S01]  /*2500*/  @!UP0 UMOV UR9, UR13 ;  /* 0x0000000d00098c82 */ /* 0x000fe20008000000 */
[----:B------:R-:W-:Y:S02]  /*2510*/  UIMAD UR15, UR14, UR15, UR37 ;  /* 0x0000000f0e0f72a4 */ /* 0x000fe4000f8e0225 */
[----:B------:R-:W-:Y:S02]  /*2520*/  USEL UR10, UR4, UR10, !UP3 ;  /* 0x0000000a040a7287 */ /* 0x000fe4000d800000 */
[----:B------:R-:W-:Y:S02]  /*2530*/  @!UP0 USHF.R.U32.HI UR9, URZ, UR11, UR9 ;  /* 0x0000000bff098299 */ /* 0x000fe40008011609 */
[----:B------:R-:W-:Y:S02]  /*2540*/  UIADD3 UR11, UPT, UPT, -UR10, URZ, URZ ;  /* 0x000000ff0a0b7290 */ /* 0x000fe4000fffe1ff */
[----:B------:R-:W-:Y:S02]  /*2550*/  @!UP0 USEL UR9, UR6, UR9, !UP3 ;  /* 0x0000000906098287 */ /* 0x000fe4000d800000 */
[----:B------:R-:W-:-:S02]  /*2560*/  UIMAD UR11, UR42, UR11, UR4 ;  /* 0x0000000b2a0b72a4 */ /* 0x000fc4000f8e0204 */
[----:B------:R-:W-:Y:S02]  /*2570*/  @!UP0 UIADD3 UR10, UPT, UPT, UR10, -UR9, URZ ;  /* 0x800000090a0a8290 */ /* 0x000fe4000fffe0ff */
[----:B------:R-:W-:Y:S02]  /*2580*/  @!UP0 UIMAD UR9, UR11, UR8, UR9 ;  /* 0x000000080b0982a4 */ /* 0x000fe4000f8e0209 */
[----:B------:R-:W-:Y:S02]  /*2590*/  @!UP0 UIMAD UR4, UR42, UR10, UR6 ;  /* 0x0000000a2a0482a4 */ /* 0x000fe4000f8e0206 */
[----:B------:R-:W-:Y:S02]  /*25a0*/  UIMAD UR8, UR20, UR12, UR38 ;  /* 0x0000000c140872a4 */ /* 0x000fe4000f8e0226 */
[----:B------:R-:W-:Y:S01]  /*25b0*/  UIMAD UR37, UR4, UR14, UR15 ;  /* 0x0000000e042572a4 */ /* 0x000fe2000f8e020f */
[----:B------:R-:W-:Y:S02]  /*25c0*/  @!UP0 UMOV UR6, UR9 ;  /* 0x0000000900068c82 */ /* 0x000fe40008000000 */
[----:B------:R-:W-:-:S12]  /*25d0*/  UIMAD UR38, UR6, UR20, UR8 ;  /* 0x00000014062672a4 */ /* 0x000fd8000f8e0208 */
.L_x_41:
[----:B------:R-:W3:Y:S02]  /*25e0*/  LDCU UR4, c[0x0][0xb30] ;  /* 0x00016600ff0477ac */ /* 0x000ee40008000800 */
[----:B---3--:R-:W-:-:S09]  /*25f0*/  UISETP.NE.AND UP0, UPT, UR4, 0x1, UPT ;  /* 0x000000010400788c */ /* 0x008fd2000bf05270 */
[----:B------:R-:W-:Y:S05]  /*2600*/  BRA.U UP0, `(.L_x_42) ;  /* 0x0000000100447547 */ /* 0x000fea000b800000 */
[----:B------:R-:W3:Y:S01]  /*2610*/  LDCU.128 UR12, c[0x0][0xb10] ;  /* 0x00016200ff0c77ac */ /* 0x000ee20008000c00 */
[----:B------:R-:W4:Y:S01]  /*2620*/  LDCU UR16, c[0x0][0xb0c] ;  /* 0x00016180ff1077ac */ /* 0x000f220008000800 */
[----:B------:R-:W1:Y:S01]  /*2630*/  LDCU UR17, c[0x0][0xb20] ;  /* 0x00016400ff1177ac */ /* 0x000e620008000800 */
[----:B---3--:R-:W-:Y:S02]  /*2640*/  UIMAD.WIDE.U32 UR10, UR38, UR12, URZ ;  /* 0x0000000c260a72a5 */ /* 0x008fe4000f8e00ff */
[----:B------:R-:W-:Y:S02]  /*2650*/  UIMAD.WIDE.U32 UR8, UR37, UR15, URZ ;  /* 0x0000000f250872a5 */ /* 0x000fe4000f8e00ff */
[----:B----4-:R-:W-:Y:S02]  /*2660*/  UISETP.NE.AND UP2, UPT, UR16, 0x1, UPT ;  /* 0x000000011000788c */ /* 0x010fe4000bf45270 */
[----:B------:R-:W-:Y:S01]  /*2670*/  UISETP.NE.AND UP0, UPT, UR14, 0x1, UPT ;  /* 0x000000010e00788c */ /* 0x000fe2000bf05270 */
[----:B------:R-:W-:-:S02]  /*2680*/  UMOV UR6, UR11 ;  /* 0x0000000b00067c82 */ /* 0x000fc40008000000 */
[----:B------:R-:W-:Y:S01]  /*2690*/  UMOV UR4, UR9 ;  /* 0x0000000900047c82 */ /* 0x000fe20008000000 */
[----:B------:R-:W-:Y:S02]  /*26a0*/  USHF.R.U32.HI UR6, URZ, UR13, UR6 ;  /* 0x0000000dff067299 */ /* 0x000fe40008011606 */
[----:B-1----:R-:W-:Y:S02]  /*26b0*/  USHF.R.U32.HI UR4, URZ, UR17, UR4 ;  /* 0x00000011ff047299 */ /* 0x002fe40008011604 */
[----:B------:R-:W-:Y:S02]  /*26c0*/  USEL UR6, UR38, UR6, !UP2 ;  /* 0x0000000626067287 */ /* 0x000fe4000d000000 */
[----:B------:R-:W-:-:S04]  /*26d0*/  USEL UR4, UR37, UR4, !UP0 ;  /* 0x0000000425047287 */ /* 0x000fc8000c000000 */
[----:B------:R-:W-:Y:S02]  /*26e0*/  UIADD3 UR8, UPT, UPT, UR6, -UR4, URZ ;  /* 0x8000000406087290 */ /* 0x000fe4000fffe0ff */
[----:B------:R-:W-:Y:S02]  /*26f0*/  UIADD3 UR4, UPT, UPT, -UR6, UR4, URZ ;  /* 0x0000000406047290 */ /* 0x000fe4000fffe1ff */
[----:B------:R-:W-:Y:S02]  /*2700*/  UIMAD UR37, UR8, UR14, UR37 ;  /* 0x0000000e082572a4 */ /* 0x000fe4000f8e0225 */
[----:B------:R-:W-:-:S12]  /*2710*/  UIMAD UR38, UR4, UR16, UR38 ;  /* 0x00000010042672a4 */ /* 0x000fd8000f8e0226 */
.L_x_42:
[----:B------:R-:W-:Y:S01]  /*2720*/  VIADD R11, R11, 0x1 ;  /* 0x000000010b0b7836 */ /* 0x000fe20000000000 */
[----:B------:R-:W-:Y:S02]  /*2730*/  R2UR UR6, R66 ;  /* 0x00000000420672ca */ /* 0x000fe400000e0000 */
[----:B------:R-:W-:Y:S02]  /*2740*/  R2UR UR4, R65 ;  /* 0x00000000410472ca */ /* 0x000fe400000e0000 */
[C---:B------:R-:W-:Y:S02]  /*2750*/  ISETP.NE.AND P0, PT, R11.reuse, 0x2, PT ;  /* 0x000000020b00780c */ /* 0x040fe40003f05270 */
[----:B------:R-:W-:Y:S02]  /*2760*/  PLOP3.LUT P1, PT, PT, PT, PT, 0x80, 0x8 ;  /* 0x000000000008781c */ /* 0x000fe40003f2f070 */
[----:B------:R-:W-:Y:S02]  /*2770*/  SEL R3, RZ, 0x1, P0 ;  /* 0x00000001ff037807 */ /* 0x000fe40000000000 */
[----:B------:R-:W-:-:S02]  /*2780*/  SEL R11, R11, RZ, P0 ;  /* 0x000000ff0b0b7207 */ /* 0x000fc40000000000 */
[----:B------:R-:W-:Y:S01]  /*2790*/  LOP3.LUT R10, R10, R3, RZ, 0x3c, !PT ;  /* 0x000000030a0a7212 */ /* 0x000fe200078e3cff */
[----:B------:R-:W-:Y:S02]  /*27a0*/  UIADD3 UR30, UPT, UPT, UR38, UR6, URZ ;  /* 0x00000006261e7290 */ /* 0x000fe4000fffe0ff */
[----:B------:R-:W-:Y:S01]  /*27b0*/  UIADD3 UR31, UPT, UPT, UR37, UR4, URZ ;  /* 0x00000004251f7290 */ /* 0x000fe2000fffe0ff */
[----:B------:R-:W-:Y:S11]  /*27c0*/  BRA.U UP1, `(.L_x_43) ;  /* 0xfffffff101507547 */ /* 0x000ff6000b83ffff */
[----:B------:R-:W-:Y:S01]  /*27d0*/  UIADD3 UR7, UPT, UPT, UR7, 0x40, URZ ;  /* 0x0000004007077890 */ /* 0x000fe2000fffe0ff */
[----:B------:R-:W-:-:S03]  /*27e0*/  SHF.L.U32 R3, R12, 0x1f, RZ ;  /* 0x0000001f0c037819 */ /* 0x000fc600000006ff */
[----:B------:R-:W-:-:S09]  /*27f0*/  ULEA UR4, UR5, UR7, 0x3 ;  /* 0x0000000705047291 */ /* 0x000fd2000f8e18ff */
[----:B------:R-:W3:Y:S02]  /*2800*/  SYNCS.PHASECHK.TRANS64.TRYWAIT P0, [UR4], R3 ;  /* 0x00000003ff0075a7 */ /* 0x000ee40008001104 */
[----:B---3--:R-:W-:Y:S05]  /*2810*/  @!P0 BRA `(.L_x_44) ;  /* 0x0000006400b48947 */ /* 0x008fea0003800000 */
.L_x_148:
[----:B------:R-:W-:-:S04]  /*2820*/  UIADD3 UR4, UPT, UPT, UR5, 0x1, URZ ;  /* 0x0000000105047890 */ /* 0x000fc8000fffe0ff */
[----:B------:R-:W-:-:S04]  /*2830*/  UISETP.NE.AND UP0, UPT, UR4, 0x8, UPT ;  /* 0x000000080400788c */ /* 0x000fc8000bf05270 */
[----:B------:R-:W-:Y:S02]  /*2840*/  USEL UR6, URZ, 0x1, UP0 ;  /* 0x00000001ff067887 */ /* 0x000fe40008000000 */
[----:B------:R-:W-:-:S04]  /*2850*/  USEL UR4, UR4, URZ, UP0 ;  /* 0x000000ff04047287 */ /* 0x000fc80008000000 */
[----:B------:R-:W-:Y:S01]  /*2860*/  ULEA UR5, UR4, UR7, 0x3 ;  /* 0x0000000704057291 */ /* 0x000fe2000f8e18ff */
[----:B------:R-:W-:-:S04]  /*2870*/  LOP3.LUT R2, R12, UR6, RZ, 0x3c, !PT ;  /* 0x000000060c027c12 */ /* 0x000fc8000f8e3cff */
[----:B-1----:R-:W-:-:S04]  /*2880*/  SHF.L.U32 R3, R2, 0x1f, RZ ;  /* 0x0000001f02037819 */ /* 0x002fc800000006ff */
[----:B------:R-:W1:Y:S02]  /*2890*/  SYNCS.PHASECHK.TRANS64.TRYWAIT P0, [UR5], R3 ;  /* 0x00000003ff0075a7 */ /* 0x000e640008001105 */
[----:B-1----:R-:W-:Y:S05]  /*28a0*/  @!P0 BRA `(.L_x_45) ;  /* 0x0000006400a88947 */ /* 0x002fea0003800000 */
.L_x_150:
        /* <DEDUP_REMOVED lines=9> */
.L_x_152:
        /* <DEDUP_REMOVED lines=9> */
.L_x_154:
        /* <DEDUP_REMOVED lines=9> */
.L_x_156:
        /* <DEDUP_REMOVED lines=9> */
.L_x_158:
        /* <DEDUP_REMOVED lines=9> */
.L_x_160:
[----:B------:R-:W-:-:S04]  /*2b80*/  UIADD3 UR4, UPT, UPT, UR4, 0x1, URZ ;  /* 0x0000000104047890 */ /* 0x000fc8000fffe0ff */
[----:B------:R-:W-:-:S04]  /*2b90*/  UISETP.NE.AND UP0, UPT, UR4, 0x8, UPT ;  /* 0x000000080400788c */ /* 0x000fc8000bf05270 */
[----:B------:R-:W-:Y:S02]  /*2ba0*/  USEL UR5, URZ, 0x1, UP0 ;  /* 0x00000001ff057887 */ /* 0x000fe40008000000 */
[----:B------:R-:W-:-:S04]  /*2bb0*/  USEL UR4, UR4, URZ, UP0 ;  /* 0x000000ff04047287 */ /* 0x000fc80008000000 */
[----:B------:R-:W-:Y:S01]  /*2bc0*/  ULEA UR4, UR4, UR7, 0x3 ;  /* 0x0000000704047291 */ /* 0x000fe2000f8e18ff */
[----:B-1----:R-:W-:-:S04]  /*2bd0*/  LOP3.LUT R3, R2, UR5, RZ, 0x3c, !PT ;  /* 0x0000000502037c12 */ /* 0x002fc8000f8e3cff */
[----:B------:R-:W-:Y:S01]  /*2be0*/  SHF.L.U32 R3, R3, 0x1f, RZ ;  /* 0x0000001f03037819 */ /* 0x000fe200000006ff */
[----:B------:R-:W-:-:S07]  /*2bf0*/  IMAD.U32 R0, RZ, RZ, UR4 ;  /* 0x00000004ff007e24 */ /* 0x000fce000f8e00ff */
.L_x_51:
[----:B-1----:R1:W3:Y:S02]  /*2c00*/  SYNCS.PHASECHK.TRANS64.TRYWAIT P0, [R0+URZ], R3 ;  /* 0x00000003000075a7 */ /* 0x0022e400080011ff */
[----:B---3--:R-:W-:Y:S05]  /*2c10*/  @!P0 NANOSLEEP.SYNCS 0x989680 ;  /* 0x009896800000895d */ /* 0x008fea0003900000 */
[----:B------:R-:W3:Y:S02]  /*2c20*/  @!P0 SYNCS.PHASECHK.TRANS64 P0, [R0+URZ], R3 ;  /* 0x00000003000085a7 */ /* 0x000ee400080010ff */
[----:B--23--:R-:W-:Y:S05]  /*2c30*/  @P0 EXIT ;  /* 0x000000000000094d */ /* 0x00cfea0003800000 */
[----:B------:R-:W-:Y:S05]  /*2c40*/  BRA `(.L_x_51) ;  /* 0xfffffffc00ec7947 */ /* 0x000fea000383ffff */
.L_x_23:
[----:B------:R-:W2:Y:S02]  /*2c50*/  S2UR UR4, SR_CgaCtaId ;  /* 0x00000000000479c3 */ /* 0x000ea40000008800 */
[----:B--2---:R-:W-:-:S04]  /*2c60*/  UISETP.NE.AND UP0, UPT, UR4, URZ, UPT ;  /* 0x000000ff0400728c */ /* 0x004fc8000bf05270 */
[----:B------:R-:W-:-:S09]  /*2c70*/  UISETP.NE.OR UP0, UPT, UR18, 0x1, UP0 ;  /* 0x000000011200788c */ /* 0x000fd20008705670 */
[----:B------:R-:W-:Y:S05]  /*2c80*/  BRA.U UP0, `(.L_x_52) ;  /* 0x00000005004c7547 */ /* 0x000fea000b800000 */
[----:B------:R-:W2:Y:S01]  /*2c90*/  S2UR UR5, SR_CgaCtaId ;  /* 0x00000000000579c3 */ /* 0x000ea20000008800 */
[----:B------:R-:W-:Y:S01]  /*2ca0*/  UMOV UR4, 0x400 ;  /* 0x0000040000047882 */ /* 0x000fe20000000000 */
[----:B------:R-:W-:Y:S01]  /*2cb0*/  ISETP.GE.U32.AND P2, PT, R0, 0x2, PT ;  /* 0x000000020000780c */ /* 0x000fe20003f46070 */
[----:B------:R-:W-:Y:S01]  /*2cc0*/  IMAD.MOV.U32 R12, RZ, RZ, 0x1 ;  /* 0x00000001ff0c7424 */ /* 0x000fe200078e00ff */
[----:B------:R-:W-:Y:S02]  /*2cd0*/  CS2R R10, SRZ ;  /* 0x00000000000a7805 */ /* 0x000fe4000001ff00 */
[----:B------:R-:W-:Y:S01]  /*2ce0*/  CS2R R8, SRZ ;  /* 0x0000000000087805 */ /* 0x000fe2000001ff00 */
[----:B--2---:R-:W-:-:S03]  /*2cf0*/  ULEA UR6, UR5, UR4, 0x18 ;  /* 0x0000000405067291 */ /* 0x004fc6000f8ec0ff */
[----:B------:R-:W-:-:S09]  /*2d00*/  UMOV UR5, URZ ;  /* 0x000000ff00057c82 */ /* 0x000fd20008000000 */
.L_x_56:
[----:B------:R-:W-:Y:S02]  /*2d10*/  LEA R2, R8, UR6, 0x3 ;  /* 0x0000000608027c11 */ /* 0x000fe4000f8e18ff */
[----:B------:R-:W-:-:S03]  /*2d20*/  SHF.L.U32 R5, R9, 0x1f, RZ ;  /* 0x0000001f09057819 */ /* 0x000fc600000006ff */
[----:B------:R-:W-:Y:S01]  /*2d30*/  VIADD R4, R2, 0x140 ;  /* 0x0000014002047836 */ /* 0x000fe20000000000 */
[----:B------:R-:W2:Y:S02]  /*2d40*/  SYNCS.PHASECHK.TRANS64.TRYWAIT P0, [R2+URZ+0x130], R5 ;  /* 0x00013005020075a7 */ /* 0x000ea400080011ff */
[----:B--2---:R-:W-:Y:S05]  /*2d50*/  @!P0 BRA `(.L_x_53) ;  /* 0x00000064000c8947 */ /* 0x004fea0003800000 */
.L_x_161:
[----:B------:R-:W-:Y:S01]  /*2d60*/  ULEA UR4, UR5, UR6, 0x3 ;  /* 0x0000000605047291 */ /* 0x000fe2000f8e18ff */
[----:B------:R-:W-:Y:S02]  /*2d70*/  PRMT R4, RZ, 0x654, R4 ;  /* 0x00000654ff047816 */ /* 0x000fe40000000004 */
[----:B--2---:R-:W-:Y:S01]  /*2d80*/  SHF.L.U32 R5, R12, 0x1f, RZ ;  /* 0x0000001f0c057819 */ /* 0x004fe200000006ff */
[----:B------:R-:W-:Y:S01]  /*2d90*/  UIADD3 UR7, UPT, UPT, UR4, 0xd0, URZ ;  /* 0x000000d004077890 */ /* 0x000fe2000fffe0ff */
[----:B------:R2:W-:Y:S05]  /*2da0*/  SYNCS.ARRIVE.TRANS64.RED.A1T0 RZ, [R4+URZ], RZ ;  /* 0x000000ff04ff79a7 */ /* 0x0005ea00081004ff */
[----:B------:R-:W-:Y:S01]  /*2db0*/  IMAD.U32 R7, RZ, RZ, UR7 ;  /* 0x00000007ff077e24 */ /* 0x000fe2000f8e00ff */
[----:B------:R-:W3:Y:S04]  /*2dc0*/  SYNCS.PHASECHK.TRANS64.TRYWAIT P0, [UR4+0xe0], R5 ;  /* 0x0000e005ff0075a7 */ /* 0x000ee80008001104 */
[----:B------:R-:W-:Y:S01]  /*2dd0*/  PRMT R6, R0, 0x654, R7 ;  /* 0x0000065400067816 */ /* 0x000fe20000000007 */
[----:B--2---:R-:W-:Y:S01]  /*2de0*/  @!P2 IMAD.MOV.U32 R4, RZ, RZ, 0x10 ;  /* 0x00000010ff04a424 */ /* 0x004fe200078e00ff */
[----:B---3--:R-:W-:Y:S06]  /*2df0*/  @!P0 BRA `(.L_x_54) ;  /* 0x0000006000f88947 */ /* 0x008fec0003800000 */
.L_x_163:
[----:B------:R-:W-:Y:S01]  /*2e00*/  ULEA UR8, UR5, UR6, 0x4 ;  /* 0x0000000605087291 */ /* 0x000fe2000f8e20ff */
[----:B------:R-:W-:Y:S01]  /*2e10*/  SEL R3, R6, R3, !P2 ;  /* 0x0000000306037207 */ /* 0x000fe20005000000 */
[----:B------:R-:W-:Y:S01]  /*2e20*/  UIADD3 UR9, UPT, UPT, UR4, 0xd0, URZ ;  /* 0x000000d004097890 */ /* 0x000fe2000fffe0ff */
[----:B--2---:R-:W-:Y:S01]  /*2e30*/  LEA R2, R11, UR6, 0x3 ;  /* 0x000000060b027c11 */ /* 0x004fe2000f8e18ff */
[----:B------:R-:W-:Y:S01]  /*2e40*/  UIADD3 UR8, UPT, UPT, UR8, 0x160, URZ ;  /* 0x0000016008087890 */ /* 0x000fe2000fffe0ff */
[----:B------:R-:W-:Y:S01]  /*2e50*/  SHF.L.U32 R5, R10, 0x1f, RZ ;  /* 0x0000001f0a057819 */ /* 0x000fe200000006ff */
[----:B------:R2:W-:Y:S01]  /*2e60*/  @!P2 SYNCS.ARRIVE.TRANS64.RED RZ, [R3+URZ], R4 ;  /* 0x0000000403ffa9a7 */ /* 0x0005e200080004ff */
[----:B------:R-:W-:Y:S01]  /*2e70*/  UIADD3 UR4, UPT, UPT, UR5, 0x1, URZ ;  /* 0x0000000105047890 */ /* 0x000fe2000fffe0ff */
[----:B------:R-:W-:-:S03]  /*2e80*/  VIADD R8, R8, 0x1 ;  /* 0x0000000108087836 */ /* 0x000fc60000000000 */
[----:B------:R-:W-:Y:S02]  /*2e90*/  UISETP.NE.AND UP0, UPT, UR4, 0x2, UPT ;  /* 0x000000020400788c */ /* 0x000fe4000bf05270 */
[----:B------:R-:W-:Y:S06]  /*2ea0*/  UGETNEXTWORKID.BROADCAST [UR8], [UR9] ;  /* 0x00000000080073ca */ /* 0x000fec0008000100 */
[----:B------:R-:W-:Y:S01]  /*2eb0*/  USEL UR7, URZ, 0x1, UP0 ;  /* 0x00000001ff077887 */ /* 0x000fe20008000000 */
[----:B------:R-:W-:Y:S01]  /*2ec0*/  ISETP.NE.AND P0, PT, R8, 0x2, PT ;  /* 0x000000020800780c */ /* 0x000fe20003f05270 */
[----:B------:R-:W-:Y:S01]  /*2ed0*/  USEL UR5, UR4, URZ, UP0 ;  /* 0x000000ff04057287 */ /* 0x000fe20008000000 */
[----:B------:R-:W3:Y:S03]  /*2ee0*/  SYNCS.PHASECHK.TRANS64.TRYWAIT P1, [R2+URZ+0xd0], R5 ;  /* 0x0000d005020075a7 */ /* 0x000ee600080211ff */
[----:B------:R-:W-:Y:S01]  /*2ef0*/  LOP3.LUT R12, R12, UR7, RZ, 0x3c, !PT ;  /* 0x000000070c0c7c12 */ /* 0x000fe2000f8e3cff */
[----:B--23--:R-:W-:Y:S07]  /*2f00*/  @!P1 BRA `(.L_x_55) ;  /* 0x0000006000cc9947 */ /* 0x00cfee0003800000 */
.L_x_164:
[C---:B------:R-:W-:Y:S01]  /*2f10*/  LEA R4, R11.reuse, UR6, 0x4 ;  /* 0x000000060b047c11 */ /* 0x040fe2000f8e20ff */
[----:B--2---:R-:W-:Y:S01]  /*2f20*/  VIADD R2, R2, 0xe0 ;  /* 0x000000e002027836 */ /* 0x004fe20000000000 */
[----:B------:R-:W-:Y:S01]  /*2f30*/  SEL R8, R8, RZ, P0 ;  /* 0x000000ff08087207 */ /* 0x000fe20000000000 */
[----:B------:R-:W-:-:S03]  /*2f40*/  VIADD R11, R11, 0x1 ;  /* 0x000000010b0b7836 */ /* 0x000fc60000000000 */
[----:B------:R-:W2:Y:S01]  /*2f50*/  LDS.128 R4, [R4+0x160] ;  /* 0x0001600004047984 */ /* 0x000ea20000000c00 */
[----:B------:R-:W-:Y:S02]  /*2f60*/  PRMT R2, RZ, 0x654, R2 ;  /* 0x00000654ff027816 */ /* 0x000fe40000000002 */
[C---:B------:R-:W-:Y:S01]  /*2f70*/  ISETP.NE.AND P1, PT, R11.reuse, 0x2, PT ;  /* 0x000000020b00780c */ /* 0x040fe20003f25270 */
[----:B------:R-:W-:Y:S01]  /*2f80*/  @!PT LDS RZ, [RZ] ;  /* 0x00000000fffff984 */ /* 0x000fe20000000800 */
[----:B------:R-:W-:Y:S01]  /*2f90*/  @!PT LDS RZ, [RZ] ;  /* 0x00000000fffff984 */ /* 0x000fe20000000800 */
[----:B------:R-:W-:Y:S01]  /*2fa0*/  @!PT LDS RZ, [RZ] ;  /* 0x00000000fffff984 */ /* 0x000fe20000000800 */
[----:B------:R-:W-:Y:S01]  /*2fb0*/  @!PT LDS RZ, [RZ] ;  /* 0x00000000fffff984 */ /* 0x000fe20000000800 */
[----:B------:R3:W-:Y:S06]  /*2fc0*/  MEMBAR.ALL.CTA ;  /* 0x0000000000007992 */ /* 0x0007ec0000008000 */
[----:B---3--:R-:W3:Y:S01]  /*2fd0*/  FENCE.VIEW.ASYNC.S ;  /* 0x00000000000073c6 */ /* 0x008ee20000000000 */
[----:B------:R-:W-:Y:S01]  /*2fe0*/  SEL R11, R11, RZ, P1 ;  /* 0x000000ff0b0b7207 */ /* 0x000fe20000800000 */
[----:B---3--:R3:W-:Y:S01]  /*2ff0*/  SYNCS.ARRIVE.TRANS64.RED.A1T0 RZ, [R2+URZ], RZ ;  /* 0x000000ff02ff79a7 */ /* 0x0087e200081004ff */
[----:B--2---:R-:W-:-:S02]  /*3000*/  LOP3.LUT P3, RZ, R6, 0x1, RZ, 0xc0, !PT ;  /* 0x0000000106ff7812 */ /* 0x004fc4000786c0ff */
[----:B------:R-:W-:-:S04]  /*3010*/  SEL R5, RZ, 0x1, P1 ;  /* 0x00000001ff057807 */ /* 0x000fc80000800000 */
[----:B------:R-:W-:Y:S02]  /*3020*/  LOP3.LUT R10, R10, R5, RZ, 0x3c, !PT ;  /* 0x000000050a0a7212 */ /* 0x000fe400078e3cff */
[----:B---3--:R-:W-:-:S04]  /*3030*/  SEL R2, RZ, 0x1, P0 ;  /* 0x00000001ff027807 */ /* 0x008fc80000000000 */
[----:B------:R-:W-:Y:S01]  /*3040*/  LOP3.LUT R9, R9, R2, RZ, 0x3c, !PT ;  /* 0x0000000209097212 */ /* 0x000fe200078e3cff */
[----:B------:R-:W-:Y:S06]  /*3050*/  @P3 BRA `(.L_x_56) ;  /* 0xfffffffc002c3947 */ /* 0x000fec000383ffff */
[----:B------:R-:W-:Y:S01]  /*3060*/  ULEA UR4, UR5, UR6, 0x3 ;  /* 0x0000000605047291 */ /* 0x000fe2000f8e18ff */
[----:B------:R-:W-:-:S08]  /*3070*/  SHF.L.U32 R3, R12, 0x1f, RZ ;  /* 0x0000001f0c037819 */ /* 0x000fd000000006ff */
[----:B------:R-:W2:Y:S02]  /*3080*/  SYNCS.PHASECHK.TRANS64 P0, [UR4+0xe0], R3 ;  /* 0x0000e003ff0075a7 */ /* 0x000ea40008001004 */
[----:B--2---:R-:W-:Y:S05]  /*3090*/  @P0 BRA `(.L_x_57) ;  /* 0x0000000000080947 */ /* 0x004fea0003800000 */
[----:B------:R-:W2:Y:S02]  /*30a0*/  SYNCS.PHASECHK.TRANS64.TRYWAIT P0, [UR4+0xe0], R3 ;  /* 0x0000e003ff0075a7 */ /* 0x000ea40008001104 */
[----:B--2---:R-:W-:Y:S05]  /*30b0*/  @!P0 BRA `(.L_x_58) ;  /* 0x0000006000748947 */ /* 0x004fea0003800000 */
.L_x_57:
[----:B------:R-:W-:-:S04]  /*30c0*/  UIADD3 UR7, UPT, UPT, UR5, 0x1, URZ ;  /* 0x0000000105077890 */ /* 0x000fc8000fffe0ff */
[----:B------:R-:W-:-:S04]  /*30d0*/  UISETP.NE.AND UP0, UPT, UR7, 0x2, UPT ;  /* 0x000000020700788c */ /* 0x000fc8000bf05270 */
[----:B------:R-:W-:Y:S02]  /*30e0*/  USEL UR8, URZ, 0x1, UP0 ;  /* 0x00000001ff087887 */ /* 0x000fe40008000000 */
[----:B------:R-:W-:-:S04]  /*30f0*/  USEL UR7, UR7, URZ, UP0 ;  /* 0x000000ff07077287 */ /* 0x000fc80008000000 */
[----:B------:R-:W-:Y:S01]  /*3100*/  ULEA UR7, UR7, UR6, 0x3 ;  /* 0x0000000607077291 */ /* 0x000fe2000f8e18ff */
[----:B--2---:R-:W-:-:S04]  /*3110*/  LOP3.LUT R3, R12, UR8, RZ, 0x3c, !PT ;  /* 0x000000080c037c12 */ /* 0x004fc8000f8e3cff */
[----:B------:R-:W-:-:S04]  /*3120*/  SHF.L.U32 R0, R3, 0x1f, RZ ;  /* 0x0000001f03007819 */ /* 0x000fc800000006ff */
[----:B------:R-:W2:Y:S02]  /*3130*/  SYNCS.PHASECHK.TRANS64 P0, [UR7+0xe0], R0 ;  /* 0x0000e000ff0075a7 */ /* 0x000ea40008001007 */
[----:B-12---:R-:W-:Y:S05]  /*3140*/  @P0 EXIT ;  /* 0x000000000000094d */ /* 0x006fea0003800000 */
[----:B------:R-:W-:Y:S02]  /*3150*/  SHF.L.U32 R3, R3, 0x1f, RZ ;  /* 0x0000001f03037819 */ /* 0x000fe400000006ff */
[----:B------:R-:W-:-:S07]  /*3160*/  MOV R0, UR7 ;  /* 0x0000000700007c02 */ /* 0x000fce0008000f00 */
.L_x_59:
[----:B-1----:R1:W2:Y:S02]  /*3170*/  SYNCS.PHASECHK.TRANS64.TRYWAIT P0, [R0+URZ+0xe0], R3 ;  /* 0x0000e003000075a7 */ /* 0x0022a400080011ff */
[----:B--2---:R-:W-:Y:S05]  /*3180*/  @!P0 NANOSLEEP.SYNCS 0x989680 ;  /* 0x009896800000895d */ /* 0x004fea0003900000 */
[----:B------:R-:W2:Y:S02]  /*3190*/  @!P0 SYNCS.PHASECHK.TRANS64 P0, [R0+URZ+0xe0], R3 ;  /* 0x0000e003000085a7 */ /* 0x000ea400080010ff */
[----:B--2---:R-:W-:Y:S05]  /*31a0*/  @P0 EXIT ;  /* 0x000000000000094d */ /* 0x004fea0003800000 */
[----:B------:R-:W-:Y:S05]  /*31b0*/  BRA `(.L_x_59) ;  /* 0xfffffffc00ec7947 */ /* 0x000fea000383ffff */
.L_x_52:
[----:B------:R-:W-:Y:S05]  /*31c0*/  BRA.U UP5, `(.L_x_60) ;  /* 0x0000000d05d87547 */ /* 0x000fea000b800000 */
[----:B------:R-:W2:Y:S01]  /*31d0*/  S2UR UR7, SR_CgaCtaId ;  /* 0x00000000000779c3 */ /* 0x000ea20000008800 */
[----:B------:R-:W-:Y:S01]  /*31e0*/  UMOV UR4, 0x40 ;  /* 0x0000004000047882 */ /* 0x000fe20000000000 */
[----:B------:R-:W-:Y:S01]  /*31f0*/  NOP ;  /* 0x0000000000007918 */ /* 0x000fe20000000000 */
[----:B------:R-:W-:Y:S01]  /*3200*/  UMOV UR6, 0x400 ;  /* 0x0000040000067882 */ /* 0x000fe20000000000 */
[----:B--2---:R-:W-:Y:S02]  /*3210*/  ULEA UR5, UR7, UR4, 0x18 ;  /* 0x0000000407057291 */ /* 0x004fe4000f8ec0ff */
[----:B------:R-:W-:-:S07]  /*3220*/  ULEA UR6, UR7, UR6, 0x18 ;  /* 0x0000000607067291 */ /* 0x000fce000f8ec0ff */
[----:B------:R-:W2:Y:S02]  /*3230*/  LDS.U8 R0, [UR5+0x1c] ;  /* 0x00001c05ff007984 */ /* 0x000ea40008000000 */
[----:B--2---:R-:W-:-:S13]  /*3240*/  ISETP.NE.AND P0, PT, R0, RZ, PT ;  /* 0x000000ff0000720c */ /* 0x004fda0003f05270 */
[----:B------:R-:W-:Y:S05]  /*3250*/  @P0 BRA `(.L_x_61) ;  /* 0x0000000000580947 */ /* 0x000fea0003800000 */
[----:B------:R-:W-:-:S13]  /*3260*/  ELECT P0, URZ, PT ;  /* 0x0000000000ff782f */ /* 0x000fda0003800000 */
[----:B------:R-:W-:Y:S05]  /*3270*/  @!P0 BRA `(.L_x_62) ;  /* 0x0000000000608947 */ /* 0x000fea0003800000 */
[----:B------:R-:W-:Y:S01]  /*3280*/  UMOV UR4, 0x10 ;  /* 0x0000001000047882 */ /* 0x000fe20000000000 */
[----:B------:R-:W-:Y:S01]  /*3290*/  HFMA2 R0, -RZ, RZ, 0, 5.9604644775390625e-08 ;  /* 0x00000001ff007431 */ /* 0x000fe200000001ff */
[----:B------:R-:W-:-:S03]  /*32a0*/  MOV R3, 0xffff ;  /* 0x0000ffff00037802 */ /* 0x000fc60000000f00 */
[----:B------:R-:W-:Y:S04]  /*32b0*/  DEPBAR.LE SB2, 0x36 ;  /* 0x0000ad800000791a */ /* 0x000fe80000000000 */
[----:B------:R-:W2:Y:S02]  /*32c0*/  UTCATOMSWS.FIND_AND_SET.ALIGN UP0, UR4, UR4 ;  /* 0x00000004000475e3 */ /* 0x000ea40008000800 */
[----:B--2---:R-:W-:Y:S01]  /*32d0*/  MOV R4, UR4 ;  /* 0x0000000400047c02 */ /* 0x004fe20008000f00 */
[----:B------:R-:W-:Y:S06]  /*32e0*/  BRA.U UP0, `(.L_x_63) ;  /* 0x0000000100187547 */ /* 0x000fec000b800000 */
.L_x_64:
[----:B------:R-:W-:Y:S05]  /*32f0*/  NANOSLEEP 0x64 ;  /* 0x000000640000795d */ /* 0x000fea0003800000 */
[----:B------:R-:W-:-:S05]  /*3300*/  UMOV UR4, 0x10 ;  /* 0x0000001000047882 */ /* 0x000fca0000000000 */
[----:B------:R-:W-:Y:S04]  /*3310*/  DEPBAR.LE SB2, 0x36 ;  /* 0x0000ad800000791a */ /* 0x000fe80000000000 */
[----:B------:R-:W2:Y:S02]  /*3320*/  UTCATOMSWS.FIND_AND_SET.ALIGN UP0, UR4, UR4 ;  /* 0x00000004000475e3 */ /* 0x000ea40008000800 */
[----:B--2---:R-:W-:Y:S01]  /*3330*/  MOV R4, UR4 ;  /* 0x0000000400047c02 */ /* 0x004fe20008000f00 */
[----:B------:R-:W-:Y:S05]  /*3340*/  BRA.U !UP0, `(.L_x_64) ;  /* 0xfffffffd08e87547 */ /* 0x000fea000b83ffff */
.L_x_63:
[-C--:B------:R-:W-:Y:S02]  /*3350*/  SHF.L.U32 R3, R3, R4.reuse, RZ ;  /* 0x0000000403037219 */ /* 0x080fe400000006ff */
[----:B------:R-:W-:Y:S01]  /*3360*/  SHF.L.U32 R0, R0, R4, RZ ;  /* 0x0000000400007219 */ /* 0x000fe200000006ff */
[----:B------:R-:W-:Y:S02]  /*3370*/  IMAD.SHL.U32 R4, R4, 0x20, RZ ;  /* 0x0000002004047824 */ /* 0x000fe400078e00ff */
[----:B------:R2:W-:Y:S04]  /*3380*/  ATOMS.OR RZ, [UR5+0x14], R3 ;  /* 0x00001403ffff798c */ /* 0x0005e8000b000005 */
[----:B------:R2:W-:Y:S04]  /*3390*/  ATOMS.OR RZ, [UR5+0x18], R0 ;  /* 0x00001800ffff798c */ /* 0x0005e8000b000005 */
[----:B------:R2:W-:Y:S01]  /*33a0*/  STS [UR6+0x180], R4 ;  /* 0x00018004ff007988 */ /* 0x0005e20008000806 */
[----:B------:R-:W-:Y:S05]  /*33b0*/  BRA `(.L_x_62) ;  /* 0x0000000000107947 */ /* 0x000fea0003800000 */
.L_x_61:
[----:B------:R-:W-:Y:S02]  /*33c0*/  MOV R0, 0xffffffff ;  /* 0xffffffff00007802 */ /* 0x000fe40000000f00 */
[----:B------:R-:W-:-:S03]  /*33d0*/  MOV R4, 0x3400 ;  /* 0x0000340000047802 */ /* 0x000fc60000000f00 */
[----:B------:R2:W-:Y:S04]  /*33e0*/  STS [UR6+0x180], R0 ;  /* 0x00018000ff007988 */ /* 0x0005e80008000806 */
[----:B-12--5:R-:W-:Y:S05]  /*33f0*/  CALL.REL.NOINC `($__internal_1_$__cuda_sm10x_tcgen05_guardrail_trap_phase_invalid_during_alloc) ;  /* 0x0000006400bc7944 */ /* 0x026fea0003c00000 */
.L_x_62:
[----:B------:R-:W-:Y:S05]  /*3400*/  WARPSYNC.ALL ;  /* 0x0000000000007948 */ /* 0x000fea0003800000 */
[----:B------:R-:W3:Y:S01]  /*3410*/  S2UR UR4, SR_CgaCtaId ;  /* 0x00000000000479c3 */ /* 0x000ee20000008800 */
[----:B------:R-:W-:Y:S01]  /*3420*/  UMOV UR26, 0x400 ;  /* 0x00000400001a7882 */ /* 0x000fe20000000000 */
[----:B------:R-:W-:-:S06]  /*3430*/  NOP ;  /* 0x0000000000007918 */ /* 0x000fcc0000000000 */
[----:B------:R-:W-:Y:S06]  /*3440*/  BAR.ARV 0x6, 0xa0 ;  /* 0x0182800000007b1d */ /* 0x000fec0000002000 */
[----:B------:R-:W4:Y:S01]  /*3450*/  LDCU UR5, c[0x0][0x38c] ;  /* 0x00007180ff0577ac */ /* 0x000f220008000800 */
[----:B------:R-:W-:Y:S01]  /*3460*/  LOP3.LUT R2, R2, 0xffff, RZ, 0xc0, !PT ;  /* 0x0000ffff02027812 */ /* 0x000fe200078ec0ff */
[----:B------:R-:W-:Y:S01]  /*3470*/  IMAD.MOV.U32 R11, RZ, RZ, 0x1 ;  /* 0x00000001ff0b7424 */ /* 0x000fe200078e00ff */
[----:B------:R-:W-:Y:S01]  /*3480*/  CS2R R8, SRZ ;  /* 0x0000000000087805 */ /* 0x000fe2000001ff00 */
[----:B------:R-:W1:Y:S01]  /*3490*/  LDCU UR7, c[0x0][0x38c] ;  /* 0x00007180ff0777ac */ /* 0x000e620008000800 */
[----:B------:R-:W-:Y:S01]  /*34a0*/  R2UR UR27, R2 ;  /* 0x00000000021b72ca */ /* 0x000fe200000e0000 */
[----:B------:R-:W-:Y:S01]  /*34b0*/  IMAD.MOV.U32 R10, RZ, RZ, RZ ;  /* 0x000000ffff0a7224 */ /* 0x000fe200078e00ff */
[----:B------:R-:W-:Y:S01]  /*34c0*/  UMOV UR30, URZ ;  /* 0x000000ff001e7c82 */ /* 0x000fe20008000000 */
[----:B------:R-:W-:Y:S01]  /*34d0*/  UMOV UR24, URZ ;  /* 0x000000ff00187c82 */ /* 0x000fe20008000000 */
[----:B---3--:R-:W-:Y:S01]  /*34e0*/  ULEA UR26, UR4, UR26, 0x18 ;  /* 0x0000001a041a7291 */ /* 0x008fe2000f8ec0ff */
[----:B------:R-:W-:Y:S01]  /*34f0*/  UMOV UR38, 0x0 ;  /* 0x0000000000267882 */ /* 0x000fe20000000000 */
[----:B------:R-:W-:-:S02]  /*3500*/  UMOV UR39, 0x4200910 ;  /* 0x0420091000277882 */ /* 0x000fc40000000000 */
[----:B------:R-:W-:Y:S02]  /*3510*/  UIADD3 UR4, UPT, UPT, UR26, 0x8800, URZ ;  /* 0x000088001a047890 */ /* 0x000fe4000fffe0ff */
[----:B------:R-:W-:Y:S02]  /*3520*/  UIADD3 UR6, UPT, UPT, UR26, 0x18800, URZ ;  /* 0x000188001a067890 */ /* 0x000fe4000fffe0ff */
[----:B----4-:R-:W-:Y:S01]  /*3530*/  UIADD3 UR5, UPT, UPT, UR5, 0x1f, URZ ;  /* 0x0000001f05057890 */ /* 0x010fe2000fffe0ff */
[----:B--2---:R-:W2:Y:S01]  /*3540*/  LDS R0, [UR26+0x180] ;  /* 0x0001801aff007984 */ /* 0x004ea20008000800 */
[----:B-1----:R-:W-:Y:S01]  /*3550*/  UMOV UR36, 0x0 ;  /* 0x0000000000247882 */ /* 0x002fe20000000000 */
[----:B------:R-:W-:Y:S01]  /*3560*/  UMOV UR37, 0x4200910 ;  /* 0x0420091000257882 */ /* 0x000fe20000000000 */
[----:B------:R-:W-:Y:S02]  /*3570*/  USHF.R.S32.HI UR40, URZ, 0x1f, UR5 ;  /* 0x0000001fff287899 */ /* 0x000fe40008011405 */
[----:B------:R-:W-:-:S02]  /*3580*/  UISETP.GE.AND UP4, UPT, UR7, 0x1, UPT ;  /* 0x000000010700788c */ /* 0x000fc4000bf86270 */
[----:B------:R-:W-:Y:S02]  /*3590*/  ULEA.HI UR40, UR40, UR5, URZ, 0x5 ;  /* 0x0000000528287291 */ /* 0x000fe4000f8f28ff */
[----:B------:R-:W-:Y:S02]  /*35a0*/  USHF.R.U32.HI UR5, URZ, 0x4, UR4 ;  /* 0x00000004ff057899 */ /* 0x000fe40008011604 */
[----:B------:R-:W-:Y:S02]  /*35b0*/  USHF.R.S32.HI UR40, URZ, 0x5, UR40 ;  /* 0x00000005ff287899 */ /* 0x000fe40008011428 */
[----:B------:R-:W-:Y:S02]  /*35c0*/  USHF.R.U32.HI UR4, URZ, 0x4, UR6 ;  /* 0x00000004ff047899 */ /* 0x000fe40008011606 */
[----:B------:R-:W-:Y:S02]  /*35d0*/  UISETP.LT.AND UP0, UPT, UR40, 0x1, UPT ;  /* 0x000000012800788c */ /* 0x000fe4000bf01270 */
[----:B------:R-:W-:-:S02]  /*35e0*/  ULOP3.LUT UR5, UR5, 0x3fff, URZ, 0xc0, !UPT ;  /* 0x00003fff05057892 */ /* 0x000fc4000f8ec0ff */
[----:B------:R-:W-:Y:S02]  /*35f0*/  ULOP3.LUT UR4, UR4, 0x3fff, URZ, 0xc0, !UPT ;  /* 0x00003fff04047892 */ /* 0x000fe4000f8ec0ff */
[----:B------:R-:W-:Y:S02]  /*3600*/  USEL UR41, UR40, 0x1, !UP0 ;  /* 0x0000000128297887 */ /* 0x000fe4000c000000 */
[----:B------:R-:W-:Y:S02]  /*3610*/  ULOP3.LUT UR28, UR5, 0x10000, URZ, 0xfc, !UPT ;  /* 0x00010000051c7892 */ /* 0x000fe4000f8efcff */
[----:B------:R-:W-:Y:S02]  /*3620*/  ULOP3.LUT UR29, UR4, 0x10000, URZ, 0xfc, !UPT ;  /* 0x00010000041d7892 */ /* 0x000fe4000f8efcff */
[----:B------:R-:W-:Y:S01]  /*3630*/  UIADD3 UR41, UPT, UPT, -UR41, URZ, URZ ;  /* 0x000000ff29297290 */ /* 0x000fe2000fffe1ff */
[----:B------:R-:W-:Y:S01]  /*3640*/  UMOV UR34, 0x0 ;  /* 0x0000000000227882 */ /* 0x000fe20000000000 */
[----:B------:R-:W-:Y:S01]  /*3650*/  UMOV UR35, 0x4200910 ;  /* 0x0420091000237882 */ /* 0x000fe20000000000 */
[----:B------:R-:W-:Y:S01]  /*3660*/  UMOV UR32, 0x0 ;  /* 0x0000000000207882 */ /* 0x000fe20000000000 */
[----:B------:R-:W-:Y:S01]  /*3670*/  UMOV UR33, 0x4200910 ;  /* 0x0420091000217882 */ /* 0x000fe20000000000 */
[----:B--2---:R-:W-:-:S15]  /*3680*/  R2UR UR42, R0 ;  /* 0x00000000002a72ca */ /* 0x004fde00000e0000 */
.L_x_71:
[----:B------:R-:W-:Y:S02]  /*3690*/  LEA R0, R10, UR26, 0x3 ;  /* 0x0000001a0a007c11 */ /* 0x000fe4000f8e18ff */
[----:B------:R-:W-:Y:S02]  /*36a0*/  SHF.L.U32 R5, R9, 0x1f, RZ ;  /* 0x0000001f09057819 */ /* 0x000fe400000006ff */
[----:B------:R-:W-:Y:S01]  /*36b0*/  PLOP3.LUT P0, PT, PT, PT, UP4, 0x80, 0x8 ;  /* 0x000000000008781c */ /* 0x000fe20003f0f048 */
[----:B------:R-:W-:Y:S01]  /*36c0*/  VIADD R3, R0, 0xe0 ;  /* 0x000000e000037836 */ /* 0x000fe20000000000 */
[----:B-1----:R-:W1:Y:S02]  /*36d0*/  SYNCS.PHASECHK.TRANS64.TRYWAIT P1, [R0+URZ+0xd0], R5 ;  /* 0x0000d005000075a7 */ /* 0x002e6400080211ff */
[----:B-1-3--:R-:W-:Y:S09]  /*36e0*/  @!P1 BRA `(.L_x_65) ;  /* 0x0000005c00009947 */ /* 0x00aff20003800000 */
.L_x_166:
[----:B------:R-:W-:Y:S01]  /*36f0*/  LEA R4, R10, UR26, 0x4 ;  /* 0x0000001a0a047c11 */ /* 0x000fe2000f8e20ff */
[----:B------:R-:W-:Y:S01]  /*3700*/  @UP4 ULEA UR4, UR24, UR26, 0x3 ;  /* 0x0000001a18044291 */ /* 0x000fe2000f8e18ff */
[----:B------:R-:W-:Y:S01]  /*3710*/  PLOP3.LUT P2, PT, PT, PT, PT, 0x80, 0x8 ;  /* 0x000000000008781c */ /* 0x000fe20003f4f070 */
[----:B------:R-:W-:Y:S01]  /*3720*/  ULEA UR31, UR30, UR26, 0x3 ;  /* 0x0000001a1e1f7291 */ /* 0x000fe2000f8e18ff */
[----:B------:R-:W-:Y:S02]  /*3730*/  PRMT R3, RZ, 0x654, R3 ;  /* 0x00000654ff037816 */ /* 0x000fe40000000003 */
[----:B-1----:R-:W1:Y:S01]  /*3740*/  LDS.128 R4, [R4+0x160] ;  /* 0x0001600004047984 */ /* 0x002e620000000c00 */
[----:B------:R-:W-:Y:S02]  /*3750*/  @P0 SHF.L.U32 R2, R8, 0x1f, RZ ;  /* 0x0000001f08020819 */ /* 0x000fe400000006ff */
[----:B------:R-:W-:Y:S01]  /*3760*/  SHF.L.U32 R0, R11, 0x1f, RZ ;  /* 0x0000001f0b007819 */ /* 0x000fe200000006ff */
[----:B------:R-:W-:Y:S01]  /*3770*/  @!PT LDS RZ, [RZ] ;  /* 0x00000000fffff984 */ /* 0x000fe20000000800 */
[----:B------:R-:W-:Y:S01]  /*3780*/  @!PT LDS RZ, [RZ] ;  /* 0x00000000fffff984 */ /* 0x000fe20000000800 */
[----:B------:R-:W-:Y:S01]  /*3790*/  @!PT LDS RZ, [RZ] ;  /* 0x00000000fffff984 */ /* 0x000fe20000000800 */
[----:B------:R-:W-:Y:S01]  /*37a0*/  @!PT LDS RZ, [RZ] ;  /* 0x00000000fffff984 */ /* 0x000fe20000000800 */
[----:B------:R2:W-:Y:S06]  /*37b0*/  MEMBAR.ALL.CTA ;  /* 0x0000000000007992 */ /* 0x0005ec0000008000 */
[----:B--2---:R-:W2:Y:S02]  /*37c0*/  FENCE.VIEW.ASYNC.S ;  /* 0x00000000000073c6 */ /* 0x004ea40000000000 */
[----:B--2---:R2:W-:Y:S01]  /*37d0*/  SYNCS.ARRIVE.TRANS64.RED.A1T0 RZ, [R3+URZ], RZ ;  /* 0x000000ff03ff79a7 */ /* 0x0045e200081004ff */
[----:B------:R2:W3:Y:S01]  /*37e0*/  @P0 SYNCS.PHASECHK.TRANS64.TRYWAIT P2, [UR4], R2 ;  /* 0x00000002ff0005a7 */ /* 0x0004e20008041104 */
[----:B------:R-:W-:Y:S01]  /*37f0*/  ULEA.HI UR4, UR30, UR30, URZ, 0x1 ;  /* 0x0000001e1e047291 */ /* 0x000fe2000f8f08ff */
[----:B-1----:R-:W-:-:S03]  /*3800*/  LOP3.LUT P1, RZ, R6, 0x1, RZ, 0xc0, !PT ;  /* 0x0000000106ff7812 */ /* 0x002fc6000782c0ff */
[----:B------:R-:W-:Y:S02]  /*3810*/  USHF.L.U32 UR11, UR4, 0x6, URZ ;  /* 0x00000006040b7899 */ /* 0x000fe400080006ff */
[----:B------:R-:W-:Y:S02]  /*3820*/  ULOP3.LUT UR4, UR4, 0xffe, URZ, 0xc0, !UPT ;  /* 0x00000ffe04047892 */ /* 0x000fe4000f8ec0ff */
[----:B------:R-:W-:Y:S02]  /*3830*/  ULOP3.LUT UR11, UR11, 0xffffff80, URZ, 0xc0, !UPT ;  /* 0xffffff800b0b7892 */ /* 0x000fe4000f8ec0ff */
[----:B------:R-:W-:Y:S02]  /*3840*/  UIADD3 UR4, UPT, UPT, -UR4, UR30, URZ ;  /* 0x0000001e04047290 */ /* 0x000fe4000fffe1ff */
[----:B------:R-:W-:Y:S01]  /*3850*/  UIADD3 UR11, UPT, UPT, UR42, UR11, URZ ;  /* 0x0000000b2a0b7290 */ /* 0x000fe2000fffe0ff */
[----:B------:R-:W1:Y:S03]  /*3860*/  SYNCS.PHASECHK.TRANS64.TRYWAIT P0, [UR31+0x110], R0 ;  /* 0x00011000ff0075a7 */ /* 0x000e66000800111f */
[----:B------:R-:W-:Y:S01]  /*3870*/  ULEA UR11, UR4, UR11, 0x14 ;  /* 0x0000000b040b7291 */ /* 0x000fe2000f8ea0ff */
[----:B-123--:R-:W-:Y:S11]  /*3880*/  @!P0 BRA `(.L_x_66) ;  /* 0x0000005800ac8947 */ /* 0x00eff60003800000 */
.L_x_168:
[----:B------:R-:W-:Y:S01]  /*3890*/  IADD3 R10, PT, PT, R10, 0x1, RZ ;  /* 0x000000010a0a7810 */ /* 0x000fe20007ffe0ff */
[----:B------:R-:W-:Y:S06]  /*38a0*/  BRA.U !UP4, `(.L_x_67) ;  /* 0x000000010cc07547 */ /* 0x000fec000b800000 */
[----:B------:R-:W-:Y:S01]  /*38b0*/  UPLOP3.LUT UP2, UPT, UPT, UPT, UPT, 0x40, 0x4 ;  /* 0x000000000004789c */ /* 0x000fe20003f4e870 */
[----:B------:R-:W-:Y:S01]  /*38c0*/  UMOV UR23, UR41 ;  /* 0x0000002900177c82 */ /* 0x000fe20008000000 */
[----:B------:R-:W-:Y:S01]  /*38d0*/  UMOV UR22, UR40 ;  /* 0x0000002800167c82 */ /* 0x000fe20008000000 */
[----:B------:R-:W-:-:S08]  /*38e0*/  UMOV UR10, UR24 ;  /* 0x00000018000a7c82 */ /* 0x000fd00008000000 */
.L_x_70:
[----:B------:R-:W-:Y:S02]  /*38f0*/  UIADD3 UR23, UPT, UPT, UR23, 0x1, URZ ;  /* 0x0000000117177890 */ /* 0x000fe4000fffe0ff */
[----:B--2---:R-:W-:Y:S02]  /*3900*/  ULEA UR5, UR10, UR26, 0x3 ;  /* 0x0000001a0a057291 */ /* 0x004fe4000f8e18ff */
[----:B------:R-:W-:Y:S01]  /*3910*/  UISETP.NE.AND UP3, UPT, UR23, URZ, UPT ;  /* 0x000000ff1700728c */ /* 0x000fe2000bf65270 */
[----:B---3--:R-:W-:Y:S10]  /*3920*/  @P2 BRA `(.L_x_68) ;  /* 0x00000000000c2947 */ /* 0x008ff40003800000 */
[----:B-1----:R-:W-:Y:S04]  /*3930*/  SHF.L.U32 R3, R8, 0x1f, RZ ;  /* 0x0000001f08037819 */ /* 0x002fe800000006ff */
[----:B------:R-:W1:Y:S02]  /*3940*/  SYNCS.PHASECHK.TRANS64.TRYWAIT P0, [UR5], R3 ;  /* 0x00000003ff0075a7 */ /* 0x000e640008001105 */
[----:B-1----:R-:W-:Y:S05]  /*3950*/  @!P0 BRA `(.L_x_69) ;  /* 0x0000005800908947 */ /* 0x002fea0003800000 */
.L_x_68:
[----:B------:R-:W-:Y:S01]  /*3960*/  UISETP.NE.AND UP0, UPT, UR22, 0x1, UPT ;  /* 0x000000011600788c */ /* 0x000fe2000bf05270 */
[----:B------:R-:W-:Y:S01]  /*3970*/  PLOP3.LUT P2, PT, PT, PT, PT, 0x80, 0x8 ;  /* 0x000000000008781c */ /* 0x000fe20003f4f070 */
[----:B------:R-:W-:Y:S02]  /*3980*/  UIADD3 UR4, UPT, UPT, UR10, 0x1, URZ ;  /* 0x000000010a047890 */ /* 0x000fe4000fffe0ff */
[----:B------:R-:W-:Y:S02]  /*3990*/  UIADD3 UR25, UPT, UPT, UR5, 0x40, URZ ;  /* 0x0000004005197890 */ /* 0x000fe4000fffe0ff */
[----:B------:R-:W-:Y:S01]  /*39a0*/  UISETP.NE.AND UP1, UPT, UR4, 0x8, UPT ;  /* 0x000000080400788c */ /* 0x000fe2000bf25270 */
[----:B------:R-:W-:Y:S01]  /*39b0*/  PLOP3.LUT P0, PT, PT, PT, UP0, 0x80, 0x8 ;  /* 0x000000000008781c */ /* 0x000fe20003f0f008 */
[----:B------:R-:W-:Y:S02]  /*39c0*/  UIADD3 UR22, UPT, UPT, UR22, -0x1, URZ ;  /* 0xffffffff16167890 */ /* 0x000fe4000fffe0ff */
[----:B------:R-:W-:Y:S02]  /*39d0*/  USEL UR6, URZ, 0x1, UP1 ;  /* 0x00000001ff067887 */ /* 0x000fe40008800000 */
[----:B------:R-:W-:Y:S01]  /*39e0*/  USEL UR24, UR4, URZ, UP1 ;  /* 0x000000ff04187287 */ /* 0x000fe20008800000 */
[----:B------:R-:W-:Y:S01]  /*39f0*/  UMOV UR7, 0x40004040 ;  /* 0x4000404000077882 */ /* 0x000fe20000000000 */
[----:B------:R-:W-:Y:S02]  /*3a00*/  UMOV UR5, 0x40004040 ;  /* 0x4000404000057882 */ /* 0x000fe40000000000 */
[----:B------:R-:W-:Y:S01]  /*3a10*/  @UP0 ULEA UR4, UR24, UR26, 0x3 ;  /* 0x0000001a18040291 */ /* 0x000fe2000f8e18ff */
[----:B------:R-:W-:Y:S01]  /*3a20*/  LOP3.LUT R8, R8, UR6, RZ, 0x3c, !PT ;  /* 0x0000000608087c12 */ /* 0x000fe2000f8e3cff */
[----:B------:R-:W-:Y:S01]  /*3a30*/  ULEA UR6, UR10, UR29, 0xa ;  /* 0x0000001d0a067291 */ /* 0x000fe2000f8e50ff */
[----:B------:R-:W-:Y:S02]  /*3a40*/  UMOV UR21, 0x40004040 ;  /* 0x4000404000157882 */ /* 0x000fe40000000000 */
[----:B-1----:R-:W-:Y:S01]  /*3a50*/  @P0 SHF.L.U32 R0, R8, 0x1f, RZ ;  /* 0x0000001f08000819 */ /* 0x002fe200000006ff */
[----:B------:R-:W-:Y:S02]  /*3a60*/  UIADD3 UR20, UPT, UPT, UR6, 0x2, URZ ;  /* 0x0000000206147890 */ /* 0x000fe4000fffe0ff */
[----:B------:R-:W-:Y:S01]  /*3a70*/  UIADD3 UR16, UPT, UPT, UR6, 0x4, URZ ;  /* 0x0000000406107890 */ /* 0x000fe2000fffe0ff */
[----:B------:R2:W3:Y:S01]  /*3a80*/  @P0 SYNCS.PHASECHK.TRANS64.TRYWAIT P2, [UR4], R0 ;  /* 0x00000000ff0005a7 */ /* 0x0004e20008041104 */
[----:B------:R-:W-:Y:S02]  /*3a90*/  ULEA UR4, UR10, UR28, 0x9 ;  /* 0x0000001c0a047291 */ /* 0x000fe4000f8e48ff */
[----:B------:R-:W-:Y:S02]  /*3aa0*/  UIADD3 UR12, UPT, UPT, UR6, 0x6, URZ ;  /* 0x00000006060c7890 */ /* 0x000fe4000fffe0ff */
[----:B------:R-:W-:Y:S02]  /*3ab0*/  UIADD3 UR18, UPT, UPT, UR4, 0x2, URZ ;  /* 0x0000000204127890 */ /* 0x000fe4000fffe0ff */
[----:B------:R-:W-:Y:S02]  /*3ac0*/  UIADD3 UR14, UPT, UPT, UR4, 0x4, URZ ;  /* 0x00000004040e7890 */ /* 0x000fe4000fffe0ff */
[----:B------:R-:W-:Y:S01]  /*3ad0*/  UIADD3 UR8, UPT, UPT, UR4, 0x6, URZ ;  /* 0x0000000604087890 */ /* 0x000fe2000fffe0ff */
[----:B------:R2:W-:Y:S01]  /*3ae0*/  UTCHMMA gdesc[UR4], gdesc[UR6], tmem[UR11], tmem[UR38], idesc[UR39], UP2 ;  /* 0x00ff2606040075ea */ /* 0x0005e2000900000b */
[----:B------:R-:W-:Y:S01]  /*3af0*/  UPLOP3.LUT UP2, UPT, UPT, UPT, UPT, 0x80, 0x8 ;  /* 0x000000000008789c */ /* 0x000fe20003f4f070 */
[----:B------:R-:W-:Y:S01]  /*3b00*/  UMOV UR19, 0x40004040 ;  /* 0x4000404000137882 */ /* 0x000fe20000000000 */
[----:B------:R-:W-:Y:S01]  /*3b10*/  UMOV UR17, 0x40004040 ;  /* 0x4000404000117882 */ /* 0x000fe20000000000 */
[----:B------:R2:W-:Y:S01]  /*3b20*/  UTCHMMA gdesc[UR18], gdesc[UR20], tmem[UR11], tmem[UR36], idesc[UR37], UPT ;  /* 0x00ff2414120075ea */ /* 0x0005e2000b80000b */
[----:B------:R-:W-:Y:S01]  /*3b30*/  UMOV UR15, 0x40004040 ;  /* 0x40004040000f7882 */ /* 0x000fe20000000000 */
[----:B------:R-:W-:Y:S01]  /*3b40*/  UMOV UR13, 0x40004040 ;  /* 0x40004040000d7882 */ /* 0x000fe20000000000 */
[----:B------:R-:W-:Y:S01]  /*3b50*/  UMOV UR9, 0x40004040 ;  /* 0x4000404000097882 */ /* 0x000fe20000000000 */
[----:B------:R2:W-:Y:S01]  /*3b60*/  UTCHMMA gdesc[UR14], gdesc[UR16], tmem[UR11], tmem[UR34], idesc[UR35], UPT ;  /* 0x00ff22100e0075ea */ /* 0x0005e2000b80000b */
[----:B------:R2:W-:Y:S01]  /*3b70*/  UTCHMMA gdesc[UR8], gdesc[UR12], tmem[UR11], tmem[UR32], idesc[UR33], UPT ;  /* 0x00ff200c080075ea */ /* 0x0005e2000b80000b */
[----:B------:R2:W-:Y:S01]  /*3b80*/  UTCBAR.MULTICAST [UR25], URZ, UR27 ;  /* 0x000000ff190073e9 */ /* 0x0005e2000800081b */
[----:B------:R-:W-:Y:S01]  /*3b90*/  UMOV UR10, UR24 ;  /* 0x00000018000a7c82 */ /* 0x000fe20008000000 */
[----:B------:R-:W-:Y:S05]  /*3ba0*/  BRA.U UP3, `(.L_x_70) ;  /* 0xfffffffd03507547 */ /* 0x000fea000b83ffff */
.L_x_67:
[----:B--2---:R-:W-:Y:S01]  /*3bb0*/  UIADD3 UR4, UPT, UPT, UR30, 0x1, URZ ;  /* 0x000000011e047890 */ /* 0x004fe2000fffe0ff */
[C---:B------:R-:W-:Y:S01]  /*3bc0*/  ISETP.NE.AND P0, PT, R10.reuse, 0x2, PT ;  /* 0x000000020a00780c */ /* 0x040fe20003f05270 */
[----:B------:R-:W-:Y:S02]  /*3bd0*/  UIADD3 UR5, UPT, UPT, UR31, 0xf0, URZ ;  /* 0x000000f01f057890 */ /* 0x000fe4000fffe0ff */
[----:B------:R-:W-:Y:S01]  /*3be0*/  UISETP.NE.AND UP0, UPT, UR4, 0x4, UPT ;  /* 0x000000040400788c */ /* 0x000fe2000bf05270 */
[----:B-1----:R-:W-:Y:S02]  /*3bf0*/  SEL R0, RZ, 0x1, P0 ;  /* 0x00000001ff007807 */ /* 0x002fe40000000000 */
[----:B------:R-:W-:Y:S01]  /*3c00*/  SEL R10, R10, RZ, P0 ;  /* 0x000000ff0a0a7207 */ /* 0x000fe20000000000 */
[----:B------:R-:W-:Y:S01]  /*3c10*/  USEL UR6, URZ, 0x1, UP0 ;  /* 0x00000001ff067887 */ /* 0x000fe20008000000 */
[----:B------:R-:W-:Y:S01]  /*3c20*/  LOP3.LUT R9, R9, R0, RZ, 0x3c, !PT ;  /* 0x0000000009097212 */ /* 0x000fe200078e3cff */
[----:B------:R-:W-:Y:S01]  /*3c30*/  USEL UR30, UR4, URZ, UP0 ;  /* 0x000000ff041e7287 */ /* 0x000fe20008000000 */
[----:B------:R1:W-:Y:S03]  /*3c40*/  UTCBAR [UR5], URZ ;  /* 0x000000ff050073e9 */ /* 0x0003e600080000ff */
[----:B------:R-:W-:Y:S01]  /*3c50*/  LOP3.LUT R11, R11, UR6, RZ, 0x3c, !PT ;  /* 0x000000060b0b7c12 */ /* 0x000fe2000f8e3cff */
[----:B------:R-:W-:Y:S07]  /*3c60*/  @P1 BRA `(.L_x_71) ;  /* 0xfffffff800881947 */ /* 0x000fee000383ffff */
[----:B------:R-:W2:Y:S01]  /*3c70*/  S2UR UR8, SR_CgaCtaId ;  /* 0x00000000000879c3 */ /* 0x000ea20000008800 */
[----:B------:R-:W-:Y:S01]  /*3c80*/  ELECT P0, URZ, PT ;  /* 0x0000000000ff782f */ /* 0x000fe20003800000 */
[----:B------:R-:W-:Y:S01]  /*3c90*/  IMAD.MOV.U32 R0, RZ, RZ, 0x1 ;  /* 0x00000001ff007424 */ /* 0x000fe200078e00ff */
[----:B------:R-:W-:Y:S01]  /*3ca0*/  UIADD3 UR26, UPT, UPT, UR26, 0x110, URZ ;  /* 0x000001101a1a7890 */ /* 0x000fe2000fffe0ff */
[----:B------:R-:W-:Y:S01]  /*3cb0*/  SHF.L.U32 R3, R11, 0x1f, RZ ;  /* 0x0000001f0b037819 */ /* 0x000fe200000006ff */
[----:B------:R-:W-:-:S03]  /*3cc0*/  UMOV UR4, 0x40 ;  /* 0x0000004000047882 */ /* 0x000fc60000000000 */
[----:B------:R-:W-:Y:S01]  /*3cd0*/  UVIRTCOUNT.DEALLOC.SMPOOL 0x80 ;  /* 0x000000800000784c */ /* 0x000fe20000000000 */
[----:B--2---:R-:W-:Y:S02]  /*3ce0*/  ULEA UR8, UR8, UR4, 0x18 ;  /* 0x0000000408087291 */ /* 0x004fe4000f8ec0ff */
[----:B------:R-:W-:-:S07]  /*3cf0*/  ULEA UR4, UR30, UR26, 0x3 ;  /* 0x0000001a1e047291 */ /* 0x000fce000f8e18ff */
[----:B------:R2:W-:Y:S02]  /*3d00*/  @P0 STS.U8 [UR8+0x1c], R0 ;  /* 0x00001c00ff000988 */ /* 0x0005e40008000008 */
[----:B------:R-:W4:Y:S02]  /*3d10*/  SYNCS.PHASECHK.TRANS64.TRYWAIT P0, [UR4], R3 ;  /* 0x00000003ff0075a7 */ /* 0x000f240008001104 */
[----:B--2-4-:R-:W-:Y:S05]  /*3d20*/  @!P0 BRA `(.L_x_72) ;  /* 0x0000005400b48947 */ /* 0x014fea0003800000 */
.L_x_171:
[----:B------:R-:W-:-:S04]  /*3d30*/  UIADD3 UR4, UPT, UPT, UR30, 0x1, URZ ;  /* 0x000000011e047890 */ /* 0x000fc8000fffe0ff */
[----:B------:R-:W-:-:S04]  /*3d40*/  UISETP.NE.AND UP0, UPT, UR4, 0x4, UPT ;  /* 0x000000040400788c */ /* 0x000fc8000bf05270 */
[----:B------:R-:W-:Y:S02]  /*3d50*/  USEL UR6, URZ, 0x1, UP0 ;  /* 0x00000001ff067887 */ /* 0x000fe40008000000 */
[----:B------:R-:W-:-:S04]  /*3d60*/  USEL UR4, UR4, URZ, UP0 ;  /* 0x000000ff04047287 */ /* 0x000fc80008000000 */
[----:B-1----:R-:W-:Y:S01]  /*3d70*/  ULEA UR5, UR4, UR26, 0x3 ;  /* 0x0000001a04057291 */ /* 0x002fe2000f8e18ff */
[----:B------:R-:W-:-:S04]  /*3d80*/  LOP3.LUT R2, R11, UR6, RZ, 0x3c, !PT ;  /* 0x000000060b027c12 */ /* 0x000fc8000f8e3cff */
[----:B--2---:R-:W-:-:S04]  /*3d90*/  SHF.L.U32 R3, R2, 0x1f, RZ ;  /* 0x0000001f02037819 */ /* 0x004fc800000006ff */
[----:B------:R-:W1:Y:S02]  /*3da0*/  SYNCS.PHASECHK.TRANS64.TRYWAIT P0, [UR5], R3 ;  /* 0x00000003ff0075a7 */ /* 0x000e640008001105 */
[----:B-1----:R-:W-:Y:S05]  /*3db0*/  @!P0 BRA `(.L_x_73) ;  /* 0x0000005400a88947 */ /* 0x002fea0003800000 */
.L_x_173:
        /* <DEDUP_REMOVED lines=9> */
.L_x_175:
[----:B------:R-:W-:-:S04]  /*3e50*/  UIADD3 UR4, UPT, UPT, UR4, 0x1, URZ ;  /* 0x0000000104047890 */ /* 0x000fc8000fffe0ff */
[----:B------:R-:W-:-:S04]  /*3e60*/  UISETP.NE.AND UP0, UPT, UR4, 0x4, UPT ;  /* 0x000000040400788c */ /* 0x000fc8000bf05270 */
[----:B------:R-:W-:Y:S02]  /*3e70*/  USEL UR5, URZ, 0x1, UP0 ;  /* 0x00000001ff057887 */ /* 0x000fe40008000000 */
[----:B------:R-:W-:-:S04]  /*3e80*/  USEL UR4, UR4, URZ, UP0 ;  /* 0x000000ff04047287 */ /* 0x000fc80008000000 */
[----:B------:R-:W-:Y:S01]  /*3e90*/  ULEA UR4, UR4, UR26, 0x3 ;  /* 0x0000001a04047291 */ /* 0x000fe2000f8e18ff */
[----:B-1----:R-:W-:-:S04]  /*3ea0*/  LOP3.LUT R3, R2, UR5, RZ, 0x3c, !PT ;  /* 0x0000000502037c12 */ /* 0x002fc8000f8e3cff */
[----:B------:R-:W-:-:S04]  /*3eb0*/  SHF.L.U32 R3, R3, 0x1f, RZ ;  /* 0x0000001f03037819 */ /* 0x000fc800000006ff */
[----:B------:R-:W1:Y:S02]  /*3ec0*/  SYNCS.PHASECHK.TRANS64.TRYWAIT P0, [UR4], R3 ;  /* 0x00000003ff0075a7 */ /* 0x000e640008001104 */
[----:B-1----:R-:W-:Y:S05]  /*3ed0*/  @!P0 BRA `(.L_x_75) ;  /* 0x0000005400908947 */ /* 0x002fea0003800000 */
.L_x_177:
[----:B------:R-:W-:Y:S01]  /*3ee0*/  NOP ;  /* 0x0000000000007918 */ /* 0x000fe20000000000 */
[----:B-1----:R-:W1:Y:S01]  /*3ef0*/  LDS R0, [UR8+0x14] ;  /* 0x00001408ff007984 */ /* 0x002e620008000800 */
[----:B------:R-:W-:Y:S01]  /*3f00*/  ULOP3.LUT UR4, UR42, 0xffff, URZ, 0xc0, !UPT ;  /* 0x0000ffff2a047892 */ /* 0x000fe2000f8ec0ff */
[----:B------:R-:W-:Y:S01]  /*3f10*/  UMOV UR5, 0xffff ;  /* 0x0000ffff00057882 */ /* 0x000fe20000000000 */
[----:B------:R-:W-:Y:S02]  /*3f20*/  UMOV UR6, 0x1 ;  /* 0x0000000100067882 */ /* 0x000fe40000000000 */
[----:B------:R-:W-:-:S04]  /*3f30*/  USHF.R.U32.HI UR4, URZ, 0x5, UR4 ;  /* 0x00000005ff047899 */ /* 0x000fc80008011604 */
[----:B------:R-:W-:Y:S02]  /*3f40*/  USHF.L.U32 UR5, UR5, UR4, URZ ;  /* 0x0000000405057299 */ /* 0x000fe400080006ff */
[----:B------:R-:W-:-:S04]  /*3f50*/  USHF.L.U32 UR4, UR6, UR4, URZ ;  /* 0x0000000406047299 */ /* 0x000fc800080006ff */
[----:B-1----:R-:W-:-:S04]  /*3f60*/  LOP3.LUT R0, R0, UR5, RZ, 0xc0, !PT ;  /* 0x0000000500007c12 */ /* 0x002fc8000f8ec0ff */
[----:B------:R-:W-:-:S13]  /*3f70*/  ISETP.NE.AND P0, PT, R0, UR5, PT ;  /* 0x0000000500007c0c */ /* 0x000fda000bf05270 */
[----:B------:R-:W-:Y:S05]  /*3f80*/  @P0 BRA `(.L_x_76) ;  /* 0x0000000000580947 */ /* 0x000fea0003800000 */
[----:B------:R-:W1:Y:S02]  /*3f90*/  LDS R0, [UR8+0x18] ;  /* 0x00001808ff007984 */ /* 0x000e640008000800 */
[----:B-1----:R-:W-:-:S04]  /*3fa0*/  LOP3.LUT R0, R0, UR4, RZ, 0xc0, !PT ;  /* 0x0000000400007c12 */ /* 0x002fc8000f8ec0ff */
[----:B------:R-:W-:-:S13]  /*3fb0*/  ISETP.NE.AND P0, PT, R0, UR4, PT ;  /* 0x0000000400007c0c */ /* 0x000fda000bf05270 */
[----:B------:R-:W-:Y:S05]  /*3fc0*/  @P0 BRA `(.L_x_77) ;  /* 0x00000000003c0947 */ /* 0x000fea0003800000 */
[----:B------:R-:W1:Y:S01]  /*3fd0*/  S2R R2, SR_LANEID ;  /* 0x0000000000027919 */ /* 0x000e620000000000 */
[----:B------:R-:W-:Y:S01]  /*3fe0*/  ULOP3.LUT UR5, URZ, UR5, URZ, 0x33, !UPT ;  /* 0x00000005ff057292 */ /* 0x000fe2000f8e33ff */
[----:B------:R-:W-:Y:S01]  /*3ff0*/  LOP3.LUT R4, RZ, UR4, RZ, 0x33, !PT ;  /* 0x00000004ff047c12 */ /* 0x000fe2000f8e33ff */
[----:B------:R-:W-:Y:S02]  /*4000*/  VOTEU.ANY UR4, UPT, PT ;  /* 0x0000000000047886 */ /* 0x000fe400038e0100 */
[----:B------:R-:W-:Y:S01]  /*4010*/  UFLO.U32 UR4, UR4 ;  /* 0x00000004000472bd */ /* 0x000fe200080e0000 */
[----:B------:R-:W2:Y:S01]  /*4020*/  REDUX UR6, R4 ;  /* 0x00000000040673c4 */ /* 0x000ea20000000000 */
[----:B------:R-:W-:-:S06]  /*4030*/  IMAD.U32 R0, RZ, RZ, UR5 ;  /* 0x00000005ff007e24 */ /* 0x000fcc000f8e00ff */
[----:B------:R4:W-:Y:S01]  /*4040*/  UTCATOMSWS.AND URZ, UR5 ;  /* 0x0000000500ff79e3 */ /* 0x0009e20008000000 */
[----:B------:R-:W3:Y:S01]  /*4050*/  REDUX UR7, R0 ;  /* 0x00000000000773c4 */ /* 0x000ee20000000000 */
[----:B-1----:R-:W-:Y:S01]  /*4060*/  ISETP.EQ.U32.AND P0, PT, R2, UR4, PT ;  /* 0x0000000402007c0c */ /* 0x002fe2000bf02070 */
[----:B--2---:R-:W-:Y:S01]  /*4070*/  IMAD.U32 R2, RZ, RZ, UR6 ;  /* 0x00000006ff027e24 */ /* 0x004fe2000f8e00ff */
[----:B---3--:R-:W-:-:S11]  /*4080*/  MOV R3, UR7 ;  /* 0x0000000700037c02 */ /* 0x008fd60008000f00 */
[----:B------:R4:W-:Y:S04]  /*4090*/  @P0 ATOMS.AND RZ, [UR8+0x14], R3 ;  /* 0x00001403ffff098c */ /* 0x0009e8000a800008 */
[----:B------:R4:W-:Y:S01]  /*40a0*/  @P0 ATOMS.AND RZ, [UR8+0x18], R2 ;  /* 0x00001802ffff098c */ /* 0x0009e2000a800008 */
[----:B------:R-:W-:Y:S05]  /*40b0*/  BRA `(.L_x_78) ;  /* 0x0000000000147947 */ /* 0x000fea0003800000 */
.L_x_77:
[----:B------:R-:W-:Y:S02]  /*40c0*/  MOV R2, 0x40e0 ;  /* 0x000040e000027802 */ /* 0x000fe40000000f00 */
[----:B---3-5:R-:W-:Y:S05]  /*40d0*/  CALL.REL.NOINC `($__internal_0_$__cuda_sm10x_tcgen05_guardrail_trap_col_being_dealloced_not_returned_by_alloc) ;  /* 0x0000005800787944 */ /* 0x028fea0003c00000 */
[----:B------:R-:W-:Y:S05]  /*40e0*/  BRA `(.L_x_78) ;  /* 0x0000000000087947 */ /* 0x000fea0003800000 */
.L_x_76:
[----:B------:R-:W-:Y:S02]  /*40f0*/  MOV R2, 0x4110 ;  /* 0x0000411000027802 */ /* 0x000fe40000000f00 */
[----:B---3-5:R-:W-:Y:S05]  /*4100*/  CALL.REL.NOINC `($__internal_2_$__cuda_sm10x_tcgen05_guardrail_trap_unallocated_columns_being_dealloced) ;  /* 0x0000005800847944 */ /* 0x028fea0003c00000 */
.L_x_78:
[----:B------:R-:W-:Y:S01]  /*4110*/  NOP ;  /* 0x0000000000007918 */ /* 0x000fe20000000000 */
[----:B----4-:R-:W-:Y:S05]  /*4120*/  EXIT ;  /* 0x000000000000794d */ /* 0x010fea0003800000 */
.L_x_60:
[----:B------:R-:W-:-:S09]  /*4130*/  UISETP.NE.OR UP0, UPT, UR18, 0x3, !UP3 ;  /* 0x000000031200788c */ /* 0x000fd2000df05670 */
[----:B------:R-:W-:Y:S05]  /*4140*/  BRA.U UP0, `(.L_x_79) ;  /* 0x0000001100887547 */ /* 0x000fea000b800000 */
[----:B------:R-:W2:Y:S01]  /*4150*/  LDCU.64 UR4, c[0x0][0x888] ;  /* 0x00011100ff0477ac */ /* 0x000ea20008000a00 */
[----:B------:R-:W3:Y:S01]  /*4160*/  S2UR UR8, SR_CgaCtaId ;  /* 0x00000000000879c3 */ /* 0x000ee20000008800 */
[----:B------:R-:W-:Y:S02]  /*4170*/  HFMA2 R9, -RZ, RZ, 0, 0 ;  /* 0x00000000ff097431 */ /* 0x000fe400000001ff */
[----:B------:R-:W-:Y:S01]  /*4180*/  IMAD.MOV.U32 R11, RZ, RZ, 0x1 ;  /* 0x00000001ff0b7424 */ /* 0x000fe200078e00ff */
[----:B------:R-:W4:Y:S01]  /*4190*/  LDCU UR40, c[0x0][0x370] ;  /* 0x00006e00ff2877ac */ /* 0x000f220008000800 */
[----:B------:R-:W-:Y:S01]  /*41a0*/  IMAD.MOV.U32 R10, RZ, RZ, RZ ;  /* 0x000000ffff0a7224 */ /* 0x000fe200078e00ff */
[----:B------:R-:W-:Y:S01]  /*41b0*/  MOV R3, 0x2000 ;  /* 0x0000200000037802 */ /* 0x000fe20000000f00 */
[----:B------:R-:W4:Y:S01]  /*41c0*/  LDCU.128 UR44, c[0x0][0xb10] ;  /* 0x00016200ff2c77ac */ /* 0x000f220008000c00 */
[----:B------:R-:W1:Y:S01]  /*41d0*/  LDC.64 R12, c[0x0][0x348] ;  /* 0x0000d200ff0c7b82 */ /* 0x000e620000000a00 */
[----:B------:R-:W3:Y:S01]  /*41e0*/  LDCU UR37, c[0x0][0x374] ;  /* 0x00006e80ff2577ac */ /* 0x000ee20008000800 */
[----:B------:R-:W3:Y:S01]  /*41f0*/  LDCU.64 UR38, c[0x0][0x890] ;  /* 0x00011200ff2677ac */ /* 0x000ee20008000a00 */
[----:B------:R-:W3:Y:S01]  /*4200*/  LDCU UR15, c[0x0][0xb0c] ;  /* 0x00016180ff0f77ac */ /* 0x000ee20008000800 */
[----:B--2---:R-:W-:Y:S01]  /*4210*/  UISETP.NE.U32.AND UP0, UPT, UR4, URZ, UPT ;  /* 0x000000ff0400728c */ /* 0x004fe2000bf05070 */
[----:B------:R-:W2:Y:S01]  /*4220*/  LDCU UR54, c[0x0][0xb20] ;  /* 0x00016400ff3677ac */ /* 0x000ea20008000800 */
[----:B------:R-:W2:Y:S01]  /*4230*/  LDCU UR4, c[0x0][0xb30] ;  /* 0x00016600ff0477ac */ /* 0x000ea20008000800 */
[----:B------:R-:W-:Y:S01]  /*4240*/  UMOV UR21, 0x400 ;  /* 0x0000040000157882 */ /* 0x000fe20000000000 */
[----:B----4-:R-:W-:-:S02]  /*4250*/  UIMAD.WIDE.U32 UR52, UR40, UR44, URZ ;  /* 0x0000002c283472a5 */ /* 0x010fc4000f8e00ff */
[----:B---3--:R-:W-:Y:S02]  /*4260*/  UIMAD.WIDE.U32 UR6, UR37, UR47, URZ ;  /* 0x0000002f250672a5 */ /* 0x008fe4000f8e00ff */
[----:B------:R-:W-:Y:S02]  /*4270*/  ULEA UR21, UR8, UR21, 0x18 ;  /* 0x0000001508157291 */ /* 0x000fe4000f8ec0ff */
[----:B------:R-:W-:Y:S02]  /*4280*/  UISETP.NE.U32.AND UP6, UPT, UR38, URZ, UPT ;  /* 0x000000ff2600728c */ /* 0x000fe4000bfc5070 */
[----:B------:R-:W-:Y:S02]  /*4290*/  UIADD3 UR43, UPT, UPT, UR21, 0x98, URZ ;  /* 0x00000098152b7890 */ /* 0x000fe4000fffe0ff */
[----:B------:R-:W-:Y:S02]  /*42a0*/  UIADD3 UR33, UPT, UPT, UR21, 0x80, URZ ;  /* 0x0000008015217890 */ /* 0x000fe4000fffe0ff */
[----:B------:R-:W-:-:S02]  /*42b0*/  UIADD3 UR25, UPT, UPT, UR21, 0x88, URZ ;  /* 0x0000008815197890 */ /* 0x000fc4000fffe0ff */
[----:B------:R-:W-:Y:S02]  /*42c0*/  UIADD3 UR17, UPT, UPT, UR21, 0x90, URZ ;  /* 0x0000009015117890 */ /* 0x000fe4000fffe0ff */
[----:B------:R-:W-:Y:S02]  /*42d0*/  UISETP.NE.AND.EX UP5, UPT, UR5, URZ, UPT, UP0 ;  /* 0x000000ff0500728c */ /* 0x000fe4000bfa5300 */
[----:B------:R-:W-:Y:S01]  /*42e0*/  UISETP.NE.AND UP0, UPT, UR42, 0x1, UPT ;  /* 0x000000012a00788c */ /* 0x000fe2000bf05270 */
[----:B------:R-:W-:Y:S01]  /*42f0*/  UMOV UR52, UR53 ;  /* 0x0000003500347c82 */ /* 0x000fe20008000000 */
[----:B------:R-:W-:Y:S01]  /*4300*/  UMOV UR51, UR7 ;  /* 0x0000000700337c82 */ /* 0x000fe20008000000 */
[----:B------:R-:W-:Y:S02]  /*4310*/  USEL UR41, URZ, 0x1, UP4 ;  /* 0x00000001ff297887 */ /* 0x000fe4000a000000 */
[----:B------:R-:W-:Y:S02]  /*4320*/  UISETP.NE.AND UP0, UPT, UR15, 0x1, UPT ;  /* 0x000000010f00788c */ /* 0x000fe4000bf05270 */
[----:B------:R-:W-:-:S02]  /*4330*/  UPLOP3.LUT UP4, UPT, UPT, UPT, UPT, 0x40, 0x4 ;  /* 0x000000000004789c */ /* 0x000fc40003f8e870 */
[----:B------:R-:W-:Y:S01]  /*4340*/  UISETP.GE.AND UP2, UPT, UR42, 0x1, UPT ;  /* 0x000000012a00788c */ /* 0x000fe2000bf46270 */
[----:B------:R-:W3:Y:S01]  /*4350*/  LDCU.64 UR22, c[0x0][0xb28] ;  /* 0x00016500ff1677ac */ /* 0x000ee20008000a00 */
[----:B------:R-:W-:Y:S02]  /*4360*/  UISETP.NE.AND.EX UP6, UPT, UR39, URZ, UPT, UP6 ;  /* 0x000000ff2700728c */ /* 0x000fe4000bfc5360 */
[----:B------:R-:W-:Y:S02]  /*4370*/  UPRMT UR43, UR8, 0x654, UR43 ;  /* 0x00000654082b7896 */ /* 0x000fe4000800002b */
[----:B------:R-:W-:Y:S02]  /*4380*/  UPRMT UR50, UR8, 0x654, UR33 ;  /* 0x0000065408327896 */ /* 0x000fe40008000021 */
[----:B------:R-:W-:Y:S02]  /*4390*/  UPRMT UR49, UR8, 0x654, UR25 ;  /* 0x0000065408317896 */ /* 0x000fe40008000019 */
[----:B------:R-:W-:-:S02]  /*43a0*/  UPRMT UR48, UR8, 0x654, UR17 ;  /* 0x0000065408307896 */ /* 0x000fc40008000011 */
[----:B------:R-:W-:Y:S02]  /*43b0*/  USHF.R.U32.HI UR52, URZ, UR45, UR52 ;  /* 0x0000002dff347299 */ /* 0x000fe40008011634 */
[----:B--2---:R-:W-:Y:S02]  /*43c0*/  USHF.R.U32.HI UR51, URZ, UR54, UR51 ;  /* 0x00000036ff337299 */ /* 0x004fe40008011633 */
[----:B------:R-:W-:Y:S02]  /*43d0*/  UISETP.NE.AND UP0, UPT, UR46, 0x1, UPT ;  /* 0x000000012e00788c */ /* 0x000fe4000bf05270 */
[----:B-1----:R-:W-:-:S11]  /*43e0*/  UISETP.NE.AND UP3, UPT, UR4, 0x1, UPT ;  /* 0x000000010400788c */ /* 0x002fd6000bf65270 */
.L_x_90:
[C---:B------:R-:W-:Y:S02]  /*43f0*/  LEA R8, R10.reuse, UR21, 0x3 ;  /* 0x000000150a087c11 */ /* 0x040fe4000f8e18ff */
[----:B------:R-:W-:Y:S02]  /*4400*/  SHF.L.U32 R5, R9, 0x1f, RZ ;  /* 0x0000001f09057819 */ /* 0x000fe400000006ff */
[----:B------:R-:W-:Y:S02]  /*4410*/  LEA R6, R10, UR21, 0x4 ;  /* 0x000000150a067c11 */ /* 0x000fe4000f8e20ff */
[----:B-1----:R-:W1:Y:S02]  /*4420*/  SYNCS.PHASECHK.TRANS64.TRYWAIT P0, [R8+URZ+0xd0], R5 ;  /* 0x0000d005080075a7 */ /* 0x002e6400080011ff */
[----:B-1----:R-:W-:Y:S05]  /*4430*/  @!P0 BRA `(.L_x_80) ;  /* 0x0000005000508947 */ /* 0x002fea0003800000 */
.L_x_178:
[----:B-1----:R-:W1:Y:S01]  /*4440*/  LDS.128 R4, [R6+0x160] ;  /* 0x0001600006047984 */ /* 0x002e620000000c00 */
[----:B------:R-:W-:Y:S01]  /*4450*/  UISETP.GE.AND UP0, UPT, UR42, 0x1, UPT ;  /* 0x000000012a00788c */ /* 0x000fe2000bf06270 */
[----:B------:R-:W-:Y:S01]  /*4460*/  @!PT LDS RZ, [RZ] ;  /* 0x00000000fffff984 */ /* 0x000fe20000000800 */
[----:B------:R-:W-:Y:S01]  /*4470*/  @!PT LDS RZ, [RZ] ;  /* 0x00000000fffff984 */ /* 0x000fe20000000800 */
[----:B------:R-:W-:Y:S01]  /*4480*/  @!PT LDS RZ, [RZ] ;  /* 0x00000000fffff984 */ /* 0x000fe20000000800 */
[----:B------:R-:W-:Y:S01]  /*4490*/  @!PT LDS RZ, [RZ] ;  /* 0x00000000fffff984 */ /* 0x000fe20000000800 */
[----:B------:R2:W-:Y:S06]  /*44a0*/  MEMBAR.ALL.CTA ;  /* 0x0000000000007992 */ /* 0x0005ec0000008000 */
[----:B--2---:R-:W2:Y:S01]  /*44b0*/  FENCE.VIEW.ASYNC.S ;  /* 0x00000000000073c6 */ /* 0x004ea20000000000 */
[----:B-1----:R-:W-:Y:S11]  /*44c0*/  LOP3.LUT P0, RZ, R6, 0x1, RZ, 0xc0, !PT ;  /* 0x0000000106ff7812 */ /* 0x002ff6000780c0ff */
[----:B------:R-:W-:Y:S02]  /*44d0*/  @!UPT UIADD3 URZ, UPT, UPT, URZ, URZ, URZ ;  /* 0x000000fffffff290 */ /* 0x000fe4000fffe0ff */
[----:B--2---:R-:W-:Y:S01]  /*44e0*/  VOTEU.ANY UP2, P0 ;  /* 0x0000000000ff7886 */ /* 0x004fe20000040100 */
[----:B------:R-:W-:Y:S11]  /*44f0*/  PLOP3.LUT P0, PT, PT, PT, UP2, 0x80, 0x8 ;  /* 0x000000000008781c */ /* 0x000ff60003f0f028 */
[----:B------:R-:W-:Y:S02]  /*4500*/  @!UPT UIADD3 URZ, UPT, UPT, URZ, URZ, URZ ;  /* 0x000000fffffff290 */ /* 0x000fe4000fffe0ff */
[----:B------:R-:W-:Y:S02]  /*4510*/  @P0 SHF.R.U32.HI R0, RZ, 0x10, R5 ;  /* 0x00000010ff000819 */ /* 0x000fe40000011605 */
[----:B------:R-:W-:Y:S02]  /*4520*/  @P0 MOV R2, R4 ;  /* 0x0000000400020202 */ /* 0x000fe40000000f00 */
[----:B------:R-:W-:Y:S01]  /*4530*/  @P0 R2UR UR4, R0 ;  /* 0x00000000000402ca */ /* 0x000fe200000e0000 */
[----:B------:R-:W-:Y:S01]  /*4540*/  VIADD R0, R8, 0xe0 ;  /* 0x000000e008007836 */ /* 0x000fe20000000000 */
[----:B------:R-:W-:Y:S02]  /*4550*/  @P0 LOP3.LUT R4, R5, 0xffff, RZ, 0xc0, !PT ;  /* 0x0000ffff05040812 */ /* 0x000fe400078ec0ff */
[----:B------:R-:W-:Y:S02]  /*4560*/  @P0 R2UR UR6, R2 ;  /* 0x00000000020602ca */ /* 0x000fe400000e0000 */
[----:B------:R-:W-:Y:S02]  /*4570*/  PRMT R0, RZ, 0x654, R0 ;  /* 0x00000654ff007816 */ /* 0x000fe40000000000 */
[----:B------:R-:W-:Y:S02]  /*4580*/  @P0 R2UR UR5, R4 ;  /* 0x00000000040502ca */ /* 0x000fe400000e0000 */
[----:B------:R1:W-:Y:S03]  /*4590*/  SYNCS.ARRIVE.TRANS64.RED.A1T0 RZ, [R0+URZ], RZ ;  /* 0x000000ff00ff79a7 */ /* 0x0003e600081004ff */
[----:B------:R-:W-:Y:S04]  /*45a0*/  @UP2 UMOV UR29, UR4 ;  /* 0x00000004001d2c82 */ /* 0x000fe80008000000 */
[----:B------:R-:W-:Y:S04]  /*45b0*/  @UP2 UMOV UR14, UR6 ;  /* 0x00000006000e2c82 */ /* 0x000fe80008000000 */
[----:B------:R-:W-:Y:S01]  /*45c0*/  @UP2 UMOV UR13, UR5 ;  /* 0x00000005000d2c82 */ /* 0x000fe20008000000 */
[----:B------:R-:W-:Y:S05]  /*45d0*/  BRA.U !UP0, `(.L_x_81) ;  /* 0x0000000108c07547 */ /* 0x000fea000b800000 */
[----:B------:R-:W-:Y:S02]  /*45e0*/  UIMAD.WIDE.U32 UR18, UR13, UR47, URZ ;  /* 0x0000002f0d1272a5 */ /* 0x000fe4000f8e00ff */
[----:B------:R-:W-:Y:S02]  /*45f0*/  UP2UR UR16, UPR, URZ, 0x4 ;  /* 0x00000004ff107883 */ /* 0x000fe40008000000 */
[----:B------:R-:W-:Y:S02]  /*4600*/  UISETP.NE.AND UP2, UPT, UR46, 0x1, UPT ;  /* 0x000000012e00788c */ /* 0x000fe4000bf45270 */
[----:B------:R-:W-:Y:S02]  /*4610*/  UIMAD.WIDE.U32 UR26, UR14, UR44, URZ ;  /* 0x0000002c0e1a72a5 */ /* 0x000fe4000f8e00ff */
[----:B------:R-:W-:Y:S02]  /*4620*/  USEL UR4, UR37, UR51, !UP2 ;  /* 0x0000003325047287 */ /* 0x000fe4000d000000 */
[----:B------:R-:W-:Y:S02]  /*4630*/  UISETP.NE.AND UP0, UPT, UR15, 0x1, UPT ;  /* 0x000000010f00788c */ /* 0x000fe4000bf05270 */
[----:B------:R-:W-:Y:S02]  /*4640*/  UP2UR UR20, UPR, URZ, 0x2 ;  /* 0x00000002ff147883 */ /* 0x000fe40008000000 */
[----:B------:R-:W-:Y:S02]  /*4650*/  UISETP.NE.AND UP1, UPT, UR42, 0x1, UPT ;  /* 0x000000012a00788c */ /* 0x000fe4000bf25270 */
[----:B---3--:R-:W-:Y:S02]  /*4660*/  UIMAD.WIDE.U32 UR8, UR4, UR22, URZ ;  /* 0x00000016040872a5 */ /* 0x008fe4000f8e00ff */
[----:B------:R-:W-:Y:S01]  /*4670*/  USEL UR7, UR40, UR52, !UP0 ;  /* 0x0000003428077287 */ /* 0x000fe2000c000000 */
[----:B------:R-:W-:Y:S02]  /*4680*/  UMOV UR5, UR19 ;  /* 0x0000001300057c82 */ /* 0x000fe40008000000 */
[----:B------:R-:W-:Y:S02]  /*4690*/  USHF.R.U32.HI UR6, URZ, UR54, UR5 ;  /* 0x00000036ff067299 */ /* 0x000fe40008011605 */
[----:B------:R-:W-:Y:S02]  /*46a0*/  UIMAD.WIDE.U32 UR10, UR7, UR22, URZ ;  /* 0x00000016070a72a5 */ /* 0x000fe4000f8e00ff */
[----:B------:R-:W-:Y:S02]  /*46b0*/  USEL UR6, UR13, UR6, !UP2 ;  /* 0x000000060d067287 */ /* 0x000fe4000d000000 */
[----:B------:R-:W-:Y:S01]  /*46c0*/  UISETP.NE.AND UP2, UPT, UR16, URZ, UPT ;  /* 0x000000ff1000728c */ /* 0x000fe2000bf45270 */
[----:B------:R-:W-:Y:S02]  /*46d0*/  UMOV UR5, UR27 ;  /* 0x0000001b00057c82 */ /* 0x000fe40008000000 */
[----:B------:R-:W-:Y:S03]  /*46e0*/  USHF.R.U32.HI UR12, URZ, UR45, UR5 ;  /* 0x0000002dff0c7299 */ /* 0x000fe60008011605 */
[----:B------:R-:W-:Y:S02]  /*46f0*/  UMOV UR5, UR9 ;  /* 0x0000000900057c82 */ /* 0x000fe40008000000 */
[----:B------:R-:W-:Y:S03]  /*4700*/  @UP1 USHF.R.U32.HI UR4, URZ, UR23, UR5 ;  /* 0x00000017ff041299 */ /* 0x000fe60008011605 */
[----:B------:R-:W-:Y:S01]  /*4710*/  UMOV UR5, UR11 ;  /* 0x0000000b00057c82 */ /* 0x000fe20008000000 */
[----:B------:R-:W-:Y:S02]  /*4720*/  UIMAD UR4, UR42, UR4, URZ ;  /* 0x000000042a0472a4 */ /* 0x000fe4000f8e02ff */
[----:B------:R-:W-:Y:S02]  /*4730*/  @UP1 USHF.R.U32.HI UR7, URZ, UR23, UR5 ;  /* 0x00000017ff071299 */ /* 0x000fe40008011605 */
[----:B------:R-:W-:Y:S02]  /*4740*/  USEL UR5, UR14, UR12, !UP0 ;  /* 0x0000000c0e057287 */ /* 0x000fe4000c000000 */
[----:B------:R-:W-:Y:S02]  /*4750*/  UIMAD.WIDE.U32 UR10, UR6, UR22, URZ ;  /* 0x00000016060a72a5 */ /* 0x000fe4000f8e00ff */
[----:B------:R-:W-:Y:S02]  /*4760*/  UIMAD UR8, UR42, UR7, URZ ;  /* 0x000000072a0872a4 */ /* 0x000fe4000f8e02ff */
[----:B------:R-:W-:Y:S03]  /*4770*/  UISETP.GE.AND UP0, UPT, UR6, UR4, UPT ;  /* 0x000000040600728c */ /* 0x000fe6000bf06270 */
[----:B------:R-:W-:Y:S01]  /*4780*/  UMOV UR4, UR11 ;  /* 0x0000000b00047c82 */ /* 0x000fe20008000000 */
[----:B------:R-:W-:Y:S02]  /*4790*/  UISETP.GE.OR UP0, UPT, UR5, UR8, UP0 ;  /* 0x000000080500728c */ /* 0x000fe40008706670 */
[----:B------:R-:W-:Y:S02]  /*47a0*/  USHF.R.U32.HI UR4, URZ, UR23, UR4 ;  /* 0x00000017ff047299 */ /* 0x000fe40008011604 */
[----:B------:R-:W-:Y:S02]  /*47b0*/  UIMAD.WIDE.U32 UR8, UR5, UR22, URZ ;  /* 0x00000016050872a5 */ /* 0x000fe4000f8e00ff */
[----:B------:R-:W-:Y:S04]  /*47c0*/  USEL UR10, UR6, UR4, !UP1 ;  /* 0x00000004060a7287 */ /* 0x000fe8000c800000 */
[----:B------:R-:W-:Y:S01]  /*47d0*/  UIADD3 UR11, UPT, UPT, -UR10, URZ, URZ ;  /* 0x000000ff0a0b7290 */ /* 0x000fe2000fffe1ff */
[----:B------:R-:W-:Y:S02]  /*47e0*/  @!UP0 UMOV UR4, UR9 ;  /* 0x0000000900048c82 */ /* 0x000fe40008000000 */
[----:B------:R-:W-:Y:S02]  /*47f0*/  @!UP0 USHF.R.U32.HI UR4, URZ, UR23, UR4 ;  /* 0x00000017ff048299 */ /* 0x000fe40008011604 */
[----:B------:R-:W-:Y:S02]  /*4800*/  UIMAD UR8, UR42, UR11, UR6 ;  /* 0x0000000b2a0872a4 */ /* 0x000fe4000f8e0206 */
[----:B------:R-:W-:Y:S02]  /*4810*/  @!UP0 USEL UR4, UR5, UR4, !UP1 ;  /* 0x0000000405048287 */ /* 0x000fe4000c800000 */
[----:B------:R-:W-:Y:S02]  /*4820*/  UISETP.NE.AND UP1, UPT, UR20, URZ, UPT ;  /* 0x000000ff1400728c */ /* 0x000fe4000bf25270 */
[----:B------:R-:W-:Y:S02]  /*4830*/  @!UP0 UIMAD UR8, UR7, UR8, UR4 ;  /* 0x00000008070882a4 */ /* 0x000fe4000f8e0204 */
[----:B------:R-:W-:Y:S02]  /*4840*/  @!UP0 UIADD3 UR9, UPT, UPT, UR10, -UR4, URZ ;  /* 0x800000040a098290 */ /* 0x000fe4000fffe0ff */
[----:B------:R-:W-:Y:S02]  /*4850*/  UIADD3 UR4, UPT, UPT, -UR5, URZ, URZ ;  /* 0x000000ff05047290 */ /* 0x000fe4000fffe1ff */
[----:B------:R-:W-:Y:S02]  /*4860*/  UIADD3 UR7, UPT, UPT, -UR6, URZ, URZ ;  /* 0x000000ff06077290 */ /* 0x000fe4000fffe1ff */
[----:B------:R-:W-:Y:S02]  /*4870*/  @!UP0 UIMAD UR6, UR9, UR42, UR5 ;  /* 0x0000002a090682a4 */ /* 0x000fe4000f8e0205 */
[----:B------:R-:W-:Y:S02]  /*4880*/  UIMAD UR14, UR15, UR4, UR14 ;  /* 0x000000040f0e72a4 */ /* 0x000fe4000f8e020e */
[----:B------:R-:W-:Y:S01]  /*4890*/  UIMAD UR13, UR46, UR7, UR13 ;  /* 0x000000072e0d72a4 */ /* 0x000fe2000f8e020d */
[----:B------:R-:W-:Y:S02]  /*48a0*/  @!UP0 UMOV UR5, UR8 ;  /* 0x0000000800058c82 */ /* 0x000fe40008000000 */
[----:B------:R-:W-:Y:S02]  /*48b0*/  UIMAD UR14, UR5, UR15, UR14 ;  /* 0x0000000f050e72a4 */ /* 0x000fe4000f8e020e */
[----:B------:R-:W-:Y:S11]  /*48c0*/  UIMAD UR13, UR6, UR46, UR13 ;  /* 0x0000002e060d72a4 */ /* 0x000ff6000f8e020d */
[----:B------:R-:W-:Y:S01]  /*48d0*/  @!UPT UIADD3 URZ, UPT, UPT, URZ, URZ, URZ ;  /* 0x000000fffffff290 */ /* 0x000fe2000fffe0ff */
.L_x_81:
[----:B------:R-:W2:Y:S01]  /*48e0*/  @!UP3 LDCU.128 UR8, c[0x0][0xb10] ;  /* 0x00016200ff08b7ac */ /* 0x000ea20008000c00 */
[----:B------:R-:W-:Y:S02]  /*48f0*/  ISETP.NE.U32.AND P0, PT, RZ, UR38, PT ;  /* 0x00000026ff007c0c */ /* 0x000fe4000bf05070 */
[----:B------:R-:W-:Y:S02]  /*4900*/  SHF.L.U32 R4, R11, 0x1f, RZ ;  /* 0x0000001f0b047819 */ /* 0x000fe400000006ff */
[----:B------:R-:W-:Y:S01]  /*4910*/  ISETP.NE.AND.EX P0, PT, RZ, UR39, PT, P0 ;  /* 0x00000027ff007c0c */ /* 0x000fe2000bf05300 */
[----:B------:R-:W4:Y:S01]  /*4920*/  @!UP3 LDCU UR5, c[0x0][0xb0c] ;  /* 0x00016180ff05b7ac */ /* 0x000f220008000800 */
[----:B------:R-:W-:Y:S02]  /*4930*/  USHF.L.U32 UR35, UR30, 0x6, URZ ;  /* 0x000000061e237899 */ /* 0x000fe400080006ff */
[----:B------:R-:W-:Y:S02]  /*4940*/  USHF.L.U32 UR34, UR31, 0x7, URZ ;  /* 0x000000071f227899 */ /* 0x000fe400080006ff */
[----:B--2---:R-:W-:Y:S07]  /*4950*/  UIMAD.WIDE.U32 UR6, UR14, UR8, URZ ;  /* 0x000000080e0672a5 */ /* 0x004fee000f8e00ff */
[----:B------:R-:W-:Y:S01]  /*4960*/  @!UP3 UMOV UR4, UR7 ;  /* 0x000000070004bc82 */ /* 0x000fe20008000000 */
[----:B----4-:R-:W-:Y:S02]  /*4970*/  @!UP3 UISETP.NE.AND UP0, UPT, UR5, 0x1, UPT ;  /* 0x000000010500b88c */ /* 0x010fe4000bf05270 */
[----:B------:R-:W-:Y:S02]  /*4980*/  @!UP3 USHF.R.U32.HI UR4, URZ, UR9, UR4 ;  /* 0x00000009ff04b299 */ /* 0x000fe40008011604 */
[----:B------:R-:W-:Y:S02]  /*4990*/  UIMAD.WIDE.U32 UR6, UR13, UR11, URZ ;  /* 0x0000000b0d0672a5 */ /* 0x000fe4000f8e00ff */
[----:B------:R-:W-:Y:S02]  /*49a0*/  @!UP3 USEL UR8, UR14, UR4, !UP0 ;  /* 0x000000040e08b287 */ /* 0x000fe4000c000000 */
[----:B------:R-:W-:Y:S03]  /*49b0*/  @!UP3 UISETP.NE.AND UP0, UPT, UR10, 0x1, UPT ;  /* 0x000000010a00b88c */ /* 0x000fe6000bf05270 */
[----:B------:R-:W-:Y:S02]  /*49c0*/  @!UP3 UMOV UR6, UR7 ;  /* 0x000000070006bc82 */ /* 0x000fe40008000000 */
[----:B------:R-:W2:Y:S02]  /*49d0*/  @!UP3 LDCU UR4, c[0x0][0xb20] ;  /* 0x00016400ff04b7ac */ /* 0x000ea40008000800 */
[----:B--2---:R-:W-:Y:S04]  /*49e0*/  @!UP3 USHF.R.U32.HI UR6, URZ, UR4, UR6 ;  /* 0x00000004ff06b299 */ /* 0x004fe80008011606 */
[----:B------:R-:W-:Y:S04]  /*49f0*/  @!UP3 USEL UR6, UR13, UR6, !UP0 ;  /* 0x000000060d06b287 */ /* 0x000fe8000c000000 */
[----:B------:R-:W-:Y:S02]  /*4a00*/  @!UP3 UIADD3 UR4, UPT, UPT, -UR8, UR6, URZ ;  /* 0x000000060804b290 */ /* 0x000fe4000fffe1ff */
[----:B------:R-:W-:Y:S02]  /*4a10*/  @!UP3 UIADD3 UR6, UPT, UPT, UR8, -UR6, URZ ;  /* 0x800000060806b290 */ /* 0x000fe4000fffe0ff */
[----:B------:R-:W-:Y:S02]  /*4a20*/  @!UP3 UIMAD UR14, UR4, UR5, UR14 ;  /* 0x00000005040eb2a4 */ /* 0x000fe4000f8e020e */
[----:B------:R-:W-:Y:S01]  /*4a30*/  @!UP3 UIMAD UR13, UR6, UR10, UR13 ;  /* 0x0000000a060db2a4 */ /* 0x000fe2000f8e020d */
[----:B------:R-:W-:Y:S11]  /*4a40*/  BRA.U UP4, `(.L_x_82) ;  /* 0x0000000104107547 */ /* 0x000ff6000b800000 */
[----:B-1----:R-:W-:Y:S04]  /*4a50*/  MOV R0, UR41 ;  /* 0x0000002900007c02 */ /* 0x002fe80008000f00 */
[----:B------:R-:W-:Y:S04]  /*4a60*/  SHF.L.U32 R5, R0, 0x1f, RZ ;  /* 0x0000001f00057819 */ /* 0x000fe800000006ff */
[----:B------:R-:W1:Y:S02]  /*4a70*/  SYNCS.PHASECHK.TRANS64.TRYWAIT P1, [UR21+0xc8], R5 ;  /* 0x0000c805ff0075a7 */ /* 0x000e640008021115 */
[----:B-1----:R-:W-:Y:S05]  /*4a80*/  @!P1 BRA `(.L_x_83) ;  /* 0x0000004800d09947 */ /* 0x002fea0003800000 */
.L_x_82:
[----:B------:R-:W-:Y:S05]  /*4a90*/  BRA.U !UP6, `(.L_x_84) ;  /* 0x000000010e387547 */ /* 0x000fea000b800000 */
[----:B------:R-:W-:Y:S01]  /*4aa0*/  UPLOP3.LUT UP1, UPT, UPT, UPT, UP5, 0x80, 0x8 ;  /* 0x000000000008789c */ /* 0x000fe20003f2f050 */
[----:B-1----:R-:W-:Y:S01]  /*4ab0*/  HFMA2 R0, -RZ, RZ, 0, 5.9604644775390625e-08 ;  /* 0x00000001ff007431 */ /* 0x002fe200000001ff */
[----:B------:R-:W1:Y:S01]  /*4ac0*/  LDCU.64 UR8, c[0x0][0x358] ;  /* 0x00006b00ff0877ac */ /* 0x000e620008000a00 */
[----:B------:R-:W-:Y:S03]  /*4ad0*/  IMAD.MOV.U32 R63, RZ, RZ, 0x1 ;  /* 0x00000001ff3f7424 */ /* 0x000fe600078e00ff */
[----:B------:R-:W-:Y:S05]  /*4ae0*/  PLOP3.LUT P1, PT, PT, PT, UP1, 0x80, 0x8 ;  /* 0x000000000008781c */ /* 0x000fea0003f2f018 */
[----:B------:R-:W2:Y:S01]  /*4af0*/  @UP1 LDCU.64 UR4, c[0x0][0x888] ;  /* 0x00011100ff0417ac */ /* 0x000ea20008000a00 */
[----:B------:R-:W-:Y:S07]  /*4b00*/  @UP1 UIMAD UR6, UR36, UR38, URZ ;  /* 0x00000026240612a4 */ /* 0x000fee000f8e02ff */
[----:B------:R-:W-:Y:S01]  /*4b10*/  @!P1 PRMT R63, R0, 0x7610, R63 ;  /* 0x00007610003f9816 */ /* 0x000fe2000000003f */
[----:B--2---:R-:W-:Y:S06]  /*4b20*/  @UP1 UIMAD.WIDE UR4, UR6, 0x4, UR4 ;  /* 0x00000004060418a5 */ /* 0x004fec000f8e0204 */
[----:B------:R-:W-:Y:S01]  /*4b30*/  IMAD.U32 R6, RZ, RZ, UR4 ;  /* 0x00000004ff067e24 */ /* 0x000fe2000f8e00ff */
[----:B------:R-:W-:Y:S04]  /*4b40*/  MOV R7, UR5 ;  /* 0x0000000500077c02 */ /* 0x000fe80008000f00 */
[----:B------:R-:W2:Y:S01]  /*4b50*/  @!UP1 LDCU UR4, c[0x0][0x880] ;  /* 0x00011000ff0497ac */ /* 0x000ea20008000800 */
[----:B-1---5:R4:W5:Y:S02]  /*4b60*/  @P1 LDG.E R27, desc[UR8][R6.64] ;  /* 0x00000008061b1981 */ /* 0x022964000c1e1900 */
[----:B--2-4-:R-:W-:Y:S07]  /*4b70*/  @!P1 IMAD.U32 R27, RZ, RZ, UR4 ;  /* 0x00000004ff1b9e24 */ /* 0x014fee000f8e00ff */
.L_x_84:
[----:B-----5:R-:W-:Y:S01]  /*4b80*/  @!P0 FSETP.EQ.AND P2, PT, R27, RZ, PT ;  /* 0x000000ff1b00820b */ /* 0x020fe20003f42000 */
[----:B------:R-:W-:Y:S01]  /*4b90*/  @!UPT UIADD3 URZ, UPT, UPT, URZ, URZ, URZ ;  /* 0x000000fffffff290 */ /* 0x000fe2000fffe0ff */
[----:B------:R-:W-:Y:S11]  /*4ba0*/  @!P0 BRA `(.L_x_85) ;  /* 0x0000000000148947 */ /* 0x000ff60003800000 */
[----:B------:R-:W-:Y:S02]  /*4bb0*/  LOP3.LUT P0, RZ, R63, 0xff, RZ, 0xc0, !PT ;  /* 0x000000ff3fff7812 */ /* 0x000fe4000780c0ff */
[----:B------:R-:W-:Y:S04]  /*4bc0*/  PLOP3.LUT P2, PT, PT, PT, UP1, 0x80, 0x8 ;  /* 0x000000000008781c */ /* 0x000fe80003f4f018 */
[----:B------:R-:W-:Y:S07]  /*4bd0*/  PLOP3.LUT P2, PT, P2, PT, PT, 0x8, 0x80 ;  /* 0x000000000080781c */ /* 0x000fee000174e170 */
[----:B------:R-:W-:Y:S11]  /*4be0*/  @P0 FSETP.EQ.AND P2, PT, R27, RZ, PT ;  /* 0x000000ff1b00020b */ /* 0x000ff60003f42000 */
[----:B------:R-:W-:Y:S02]  /*4bf0*/  @!UPT UIADD3 URZ, UPT, UPT, URZ, URZ, URZ ;  /* 0x000000fffffff290 */ /* 0x000fe4000fffe0ff */
.L_x_85:
[----:B------:R-:W2:Y:S01]  /*4c00*/  SYNCS.PHASECHK.TRANS64.TRYWAIT P0, [UR21+0xa0], R4 ;  /* 0x0000a004ff0075a7 */ /* 0x000ea20008001115 */
[----:B------:R-:W-:Y:S04]  /*4c10*/  ELECT P1, URZ, PT ;  /* 0x0000000000ff782f */ /* 0x000fe80003820000 */
[----:B------:R-:W-:Y:S01]  /*4c20*/  PLOP3.LUT P1, PT, P2, P1, PT, 0xf2, 0x2f ;  /* 0x00000000002f781c */ /* 0x000fe20001723e72 */
[----:B------:R-:W-:Y:S01]  /*4c30*/  @!UPT UIADD3 URZ, UPT, UPT, URZ, URZ, URZ ;  /* 0x000000fffffff290 */ /* 0x000fe2000fffe0ff */
[----:B--2---:R-:W-:Y:S11]  /*4c40*/  @!P0 BRA `(.L_x_86) ;  /* 0x0000004800788947 */ /* 0x004ff60003800000 */
.L_x_181:
[----:B------:R-:W-:Y:S01]  /*4c50*/  @!P1 IADD3 R2, P0, PT, R12, 0x580, RZ ;  /* 0x000005800c029810 */ /* 0x000fe20007f1e0ff */
[----:B------:R-:W-:Y:S01]  /*4c60*/  VOTEU.ALL UP0, P1 ;  /* 0x0000000000ff7886 */ /* 0x000fe20000800000 */
[----:B------:R-:W-:Y:S01]  /*4c70*/  UMOV UR6, 0x0 ;  /* 0x0000000000067882 */ /* 0x000fe20000000000 */
[----:B------:R-:W-:Y:S01]  /*4c80*/  UMOV UR7, 0x10000000 ;  /* 0x1000000000077882 */ /* 0x000fe20000000000 */
[----:B------:R-:W-:Y:S01]  /*4c90*/  @!P1 R2UR UR5, R2 ;  /* 0x00000000020592ca */ /* 0x000fe200000e0000 */
[----:B-1----:R-:W-:Y:S01]  /*4ca0*/  @!P1 IMAD.X R0, RZ, RZ, R13, P0 ;  /* 0x000000ffff009224 */ /* 0x002fe200000e060d */
[----:B------:R-:W-:Y:S01]  /*4cb0*/  @!UP0 UIADD3 UR32, UPT, UPT, UR21, 0x400, URZ ;  /* 0x0000040015208890 */ /* 0x000fe2000fffe0ff */
[----:B------:R-:W-:Y:S03]  /*4cc0*/  VOTEU.ALL UP0, P1 ;  /* 0x0000000000ff7886 */ /* 0x000fe60000800000 */
[----:B------:R-:W-:Y:S01]  /*4cd0*/  @!P1 R2UR UR4, R0 ;  /* 0x00000000000492ca */ /* 0x000fe200000e0000 */
[----:B------:R-:W-:Y:S06]  /*4ce0*/  @!P1 IMAD.MOV.U32 R0, RZ, RZ, 0x2000 ;  /* 0x00002000ff009424 */ /* 0x000fec00078e00ff */
[----:B------:R-:W-:Y:S06]  /*4cf0*/  IMAD.U32 R6, RZ, RZ, UR5 ;  /* 0x00000005ff067e24 */ /* 0x000fec000f8e00ff */
[----:B------:R-:W-:Y:S01]  /*4d00*/  IMAD.U32 R7, RZ, RZ, UR4 ;  /* 0x00000004ff077e24 */ /* 0x000fe2000f8e00ff */
[----:B------:R-:W-:Y:S04]  /*4d10*/  @!P1 R2UR UR4, R6 ;  /* 0x00000000060492ca */ /* 0x000fe800000e0000 */
[----:B------:R-:W-:Y:S11]  /*4d20*/  @!P1 R2UR UR5, R7 ;  /* 0x00000000070592ca */ /* 0x000ff600000e0000 */
[----:B------:R-:W-:Y:S02]  /*4d30*/  @!UPT UIADD3 URZ, UPT, UPT, URZ, URZ, URZ ;  /* 0x000000fffffff290 */ /* 0x000fe4000fffe0ff */
[----:B------:R1:W-:Y:S01]  /*4d40*/  @!UP0 UTMALDG.3D [UR32], [UR4], desc[UR6] ;  /* 0x00000620040085b4 */ /* 0x0003e20008011000 */
[----:B------:R1:W-:Y:S01]  /*4d50*/  @!P1 SYNCS.ARRIVE.TRANS64.RED.A0TR RZ, [UR21+0x80], R0 ;  /* 0x00008000ffff99a7 */ /* 0x0003e20008300415 */
[----:B------:R-:W-:Y:S01]  /*4d60*/  SYNCS.ARRIVE.TRANS64.RED.A1T0 RZ, [UR50], RZ ;  /* 0x000000ffffff79a7 */ /* 0x000fe20008100432 */
[----:B------:R-:W2:Y:S02]  /*4d70*/  SYNCS.PHASECHK.TRANS64.TRYWAIT P0, [UR21+0xa8], R4 ;  /* 0x0000a804ff0075a7 */ /* 0x000ea40008001115 */
[----:B-12---:R-:W-:Y:S05]  /*4d80*/  @!P0 BRA `(.L_x_87) ;  /* 0x0000004800408947 */ /* 0x006fea0003800000 */
.L_x_183:
[----:B------:R-:W-:Y:S01]  /*4d90*/  @!P1 IADD3 R2, P0, PT, R12, 0x580, RZ ;  /* 0x000005800c029810 */ /* 0x000fe20007f1e0ff */
[----:B------:R-:W-:Y:S01]  /*4da0*/  VOTEU.ALL UP0, P1 ;  /* 0x0000000000ff7886 */ /* 0x000fe20000800000 */
[----:B------:R-:W-:Y:S01]  /*4db0*/  UMOV UR6, 0x0 ;  /* 0x0000000000067882 */ /* 0x000fe20000000000 */
[----:B------:R-:W-:Y:S01]  /*4dc0*/  UMOV UR7, 0x10000000 ;  /* 0x1000000000077882 */ /* 0x000fe20000000000 */
[----:B------:R-:W-:Y:S01]  /*4dd0*/  @!P1 R2UR UR5, R2 ;  /* 0x00000000020592ca */ /* 0x000fe200000e0000 */
[----:B------:R-:W-:Y:S01]  /*4de0*/  @!P1 IMAD.X R0, RZ, RZ, R13, P0 ;  /* 0x000000ffff009224 */ /* 0x000fe200000e060d */
[----:B------:R-:W-:Y:S02]  /*4df0*/  @!UP0 UIADD3 UR26, UPT, UPT, UR34, 0x20, URZ ;  /* 0x00000020221a8890 */ /* 0x000fe4000fffe0ff */
[----:B------:R-:W-:Y:S02]  /*4e00*/  @!UP0 UIADD3 UR24, UPT, UPT, UR21, 0x2400, URZ ;  /* 0x0000240015188890 */ /* 0x000fe4000fffe0ff */
[----:B------:R-:W-:Y:S01]  /*4e10*/  @!P1 R2UR UR4, R0 ;  /* 0x00000000000492ca */ /* 0x000fe200000e0000 */
[----:B------:R-:W-:Y:S01]  /*4e20*/  VOTEU.ALL UP0, P1 ;  /* 0x0000000000ff7886 */ /* 0x000fe20000800000 */
[----:B------:R-:W-:Y:S01]  /*4e30*/  @!P1 IMAD.MOV.U32 R0, RZ, RZ, 0x2000 ;  /* 0x00002000ff009424 */ /* 0x000fe200078e00ff */
[----:B------:R-:W-:Y:S01]  /*4e40*/  UMOV UR27, UR35 ;  /* 0x00000023001b7c82 */ /* 0x000fe20008000000 */
[----:B------:R-:W-:Y:S03]  /*4e50*/  UMOV UR28, UR36 ;  /* 0x00000024001c7c82 */ /* 0x000fe60008000000 */
        /* <DEDUP_REMOVED lines=8> */
[----:B------:R-:W4:Y:S02]  /*4ee0*/  SYNCS.PHASECHK.TRANS64.TRYWAIT P0, [UR21+0xb0], R4 ;  /* 0x0000b004ff0075a7 */ /* 0x000f240008001115 */
[----:B--2-4-:R-:W-:Y:S05]  /*4ef0*/  @!P0 BRA `(.L_x_88) ;  /* 0x0000004400fc8947 */ /* 0x014fea0003800000 */
.L_x_185:
[----:B------:R-:W-:Y:S01]  /*4f00*/  @!P1 IADD3 R2, P0, PT, R12, 0x580, RZ ;  /* 0x000005800c029810 */ /* 0x000fe20007f1e0ff */
[----:B------:R-:W-:Y:S01]  /*4f10*/  VOTEU.ALL UP0, P1 ;  /* 0x0000000000ff7886 */ /* 0x000fe20000800000 */
[----:B------:R-:W-:Y:S01]  /*4f20*/  UMOV UR6, 0x0 ;  /* 0x0000000000067882 */ /* 0x000fe20000000000 */
[----:B------:R-:W-:Y:S01]  /*4f30*/  UMOV UR7, 0x10000000 ;  /* 0x1000000000077882 */ /* 0x000fe20000000000 */
[----:B------:R-:W-:Y:S01]  /*4f40*/  @!P1 R2UR UR5, R2 ;  /* 0x00000000020592ca */ /* 0x000fe200000e0000 */
[----:B------:R-:W-:Y:S01]  /*4f50*/  @!P1 IMAD.X R0, RZ, RZ, R13, P0 ;  /* 0x000000ffff009224 */ /* 0x000fe200000e060d */
[----:B------:R-:W-:Y:S01]  /*4f60*/  @!UP0 UIADD3 UR18, UPT, UPT, UR34, 0x40, URZ ;  /* 0x0000004022128890 */ /* 0x000fe2000fffe0ff */
[----:B------:R-:W-:Y:S01]  /*4f70*/  VIADD R10, R10, 0x1 ;  /* 0x000000010a0a7836 */ /* 0x000fe20000000000 */
        /* <DEDUP_REMOVED lines=16> */
.L_x_187:
[----:B------:R-:W-:Y:S01]  /*5080*/  @!P1 IADD3 R2, P0, PT, R12, 0x580, RZ ;  /* 0x000005800c029810 */ /* 0x000fe20007f1e0ff */
[----:B------:R-:W-:Y:S01]  /*5090*/  VOTEU.ALL UP0, P1 ;  /* 0x0000000000ff7886 */ /* 0x000fe20000800000 */
[----:B------:R-:W-:Y:S01]  /*50a0*/  UMOV UR6, 0x0 ;  /* 0x0000000000067882 */ /* 0x000fe20000000000 */
[----:B------:R-:W-:Y:S01]  /*50b0*/  UMOV UR7, 0x10000000 ;  /* 0x1000000000077882 */ /* 0x000fe20000000000 */
[----:B------:R-:W-:Y:S01]  /*50c0*/  @!P1 R2UR UR5, R2 ;  /* 0x00000000020592ca */ /* 0x000fe200000e0000 */
[----:B------:R-:W-:Y:S01]  /*50d0*/  @!P1 IMAD.X R0, RZ, RZ, R13, P0 ;  /* 0x000000ffff009224 */ /* 0x000fe200000e060d */
[----:B------:R-:W-:Y:S01]  /*50e0*/  @!UP0 UIADD3 UR10, UPT, UPT, UR34, 0x60, URZ ;  /* 0x00000060220a8890 */ /* 0x000fe2000fffe0ff */
[----:B------:R-:W-:Y:S01]  /*50f0*/  R2UR UR18, R65 ;  /* 0x00000000411272ca */ /* 0x000fe200000e0000 */
[----:B------:R-:W-:Y:S01]  /*5100*/  @!UP0 UIADD3 UR8, UPT, UPT, UR21, 0x6400, URZ ;  /* 0x0000640015088890 */ /* 0x000fe2000fffe0ff */
[----:B------:R-:W-:Y:S01]  /*5110*/  R2UR UR16, R66 ;  /* 0x00000000421072ca */ /* 0x000fe200000e0000 */
[----:B------:R-:W-:Y:S01]  /*5120*/  @!UP0 UIADD3 UR9, UPT, UPT, UR21, 0x98, URZ ;  /* 0x0000009815098890 */ /* 0x000fe2000fffe0ff */
[----:B------:R-:W-:Y:S01]  /*5130*/  @!P1 R2UR UR4, R0 ;  /* 0x00000000000492ca */ /* 0x000fe200000e0000 */
[----:B------:R-:W-:Y:S01]  /*5140*/  VOTEU.ALL UP0, P1 ;  /* 0x0000000000ff7886 */ /* 0x000fe20000800000 */
[----:B------:R-:W-:Y:S01]  /*5150*/  UMOV UR11, UR35 ;  /* 0x00000023000b7c82 */ /* 0x000fe20008000000 */
[----:B------:R-:W-:Y:S01]  /*5160*/  UMOV UR12, UR36 ;  /* 0x00000024000c7c82 */ /* 0x000fe20008000000 */
[C---:B------:R-:W-:Y:S01]  /*5170*/  ISETP.NE.AND P0, PT, R10.reuse, 0x2, PT ;  /* 0x000000020a00780c */ /* 0x040fe20003f05270 */
[----:B------:R-:W-:Y:S01]  /*5180*/  UMOV UR36, UR29 ;  /* 0x0000001d00247c82 */ /* 0x000fe20008000000 */
[----:B-1----:R-:W-:Y:S01]  /*5190*/  IMAD.U32 R4, RZ, RZ, UR5 ;  /* 0x00000005ff047e24 */ /* 0x002fe2000f8e00ff */
[----:B------:R-:W-:Y:S01]  /*51a0*/  LOP3.LUT R11, R11, 0x1, RZ, 0x3c, !PT ;  /* 0x000000010b0b7812 */ /* 0x000fe200078e3cff */
[----:B------:R-:W-:Y:S01]  /*51b0*/  UPLOP3.LUT UP4, UPT, UPT, UPT, UPT, 0x80, 0x8 ;  /* 0x000000000008789c */ /* 0x000fe20003f8f070 */
[----:B------:R-:W-:Y:S01]  /*51c0*/  SEL R0, RZ, 0x1, P0 ;  /* 0x00000001ff007807 */ /* 0x000fe20000000000 */
[----:B------:R-:W-:Y:S01]  /*51d0*/  UIADD3 UR31, UPT, UPT, UR13, UR18, URZ ;  /* 0x000000120d1f7290 */ /* 0x000fe2000fffe0ff */
[----:B------:R-:W-:Y:S01]  /*51e0*/  SEL R10, R10, RZ, P0 ;  /* 0x000000ff0a0a7207 */ /* 0x000fe20000000000 */
[----:B------:R-:W-:Y:S01]  /*51f0*/  UIADD3 UR30, UPT, UPT, UR14, UR16, URZ ;  /* 0x000000100e1e7290 */ /* 0x000fe2000fffe0ff */
[----:B------:R-:W-:Y:S01]  /*5200*/  IMAD.U32 R5, RZ, RZ, UR4 ;  /* 0x00000004ff057e24 */ /* 0x000fe2000f8e00ff */
[----:B------:R-:W-:Y:S02]  /*5210*/  @!P1 R2UR UR4, R4 ;  /* 0x00000000040492ca */ /* 0x000fe400000e0000 */
[----:B------:R-:W-:Y:S02]  /*5220*/  LOP3.LUT R9, R9, R0, RZ, 0x3c, !PT ;  /* 0x0000000009097212 */ /* 0x000fe400078e3cff */
[----:B------:R-:W-:Y:S11]  /*5230*/  @!P1 R2UR UR5, R5 ;  /* 0x00000000050592ca */ /* 0x000ff600000e0000 */
[----:B------:R-:W-:Y:S02]  /*5240*/  @!UPT UIADD3 URZ, UPT, UPT, URZ, URZ, URZ ;  /* 0x000000fffffff290 */ /* 0x000fe4000fffe0ff */
[----:B------:R1:W-:Y:S01]  /*5250*/  @!UP0 UTMALDG.3D [UR8], [UR4], desc[UR6] ;  /* 0x00000608040085b4 */ /* 0x0003e20008011000 */
[----:B------:R1:W-:Y:S01]  /*5260*/  @!P1 SYNCS.ARRIVE.TRANS64.RED.A0TR RZ, [UR21+0x98], R3 ;  /* 0x00009803ffff99a7 */ /* 0x0003e20008300415 */
[----:B------:R-:W-:Y:S01]  /*5270*/  SYNCS.ARRIVE.TRANS64.RED.A1T0 RZ, [UR43], RZ ;  /* 0x000000ffffff79a7 */ /* 0x000fe2000810042b */
[----:B------:R-:W-:Y:S05]  /*5280*/  BRA.U UP2, `(.L_x_90) ;  /* 0xfffffff102587547 */ /* 0x000fea000b83ffff */
[----:B-1----:R-:W-:-:S04]  /*5290*/  SHF.L.U32 R3, R11, 0x1f, RZ ;  /* 0x0000001f0b037819 */ /* 0x002fc800000006ff */
[----:B------:R-:W1:Y:S02]  /*52a0*/  SYNCS.PHASECHK.TRANS64.TRYWAIT P0, [UR21+0xa0], R3 ;  /* 0x0000a003ff0075a7 */ /* 0x000e640008001115 */
[----:B-1----:R-:W-:Y:S05]  /*52b0*/  @!P0 BRA `(.L_x_91) ;  /* 0x00000044003c8947 */ /* 0x002fea0003800000 */
.L_x_189:
[----:B------:R-:W2:Y:S02]  /*52c0*/  SYNCS.PHASECHK.TRANS64.TRYWAIT P0, [UR21+0xa8], R3 ;  /* 0x0000a803ff0075a7 */ /* 0x000ea40008001115 */
[----:B--2---:R-:W-:Y:S05]  /*52d0*/  @!P0 BRA `(.L_x_92) ;  /* 0x00000044004c8947 */ /* 0x004fea0003800000 */
.L_x_191:
[----:B------:R-:W2:Y:S02]  /*52e0*/  SYNCS.PHASECHK.TRANS64.TRYWAIT P0, [UR21+0xb0], R3 ;  /* 0x0000b003ff0075a7 */ /* 0x000ea40008001115 */
[----:B--2---:R-:W-:Y:S05]  /*52f0*/  @!P0 BRA `(.L_x_93) ;  /* 0x00000044005c8947 */ /* 0x004fea0003800000 */
.L_x_193:
[----:B-1----:R-:W-:-:S07]  /*5300*/  MOV R0, UR21 ;  /* 0x0000001500007c02 */ /* 0x002fce0008000f00 */
.L_x_94:
[----:B-1----:R-:W-:-:S04]  /*5310*/  SHF.L.U32 R3, R11, 0x1f, RZ ;  /* 0x0000001f0b037819 */ /* 0x002fc800000006ff */
[----:B------:R1:W2:Y:S03]  /*5320*/  SYNCS.PHASECHK.TRANS64.TRYWAIT P0, [R0+URZ+0xb8], R3 ;  /* 0x0000b803000075a7 */ /* 0x0002a600080011ff */
[----:B--2---:R-:W-:Y:S05]  /*5330*/  @!P0 NANOSLEEP.SYNCS 0x989680 ;  /* 0x009896800000895d */ /* 0x004fea0003900000 */
[----:B------:R-:W2:Y:S02]  /*5340*/  @!P0 SYNCS.PHASECHK.TRANS64 P0, [R0+URZ+0xb8], R3 ;  /* 0x0000b803000085a7 */ /* 0x000ea400080010ff */
[----:B--23--:R-:W-:Y:S05]  /*5350*/  @P0 EXIT ;  /* 0x000000000000094d */ /* 0x00cfea0003800000 */
[----:B------:R-:W-:Y:S05]  /*5360*/  BRA `(.L_x_94) ;  /* 0xfffffffc00e87947 */ /* 0x000fea000383ffff */
.L_x_79:
[----:B------:R-:W-:-:S06]  /*5370*/  UISETP.GE.AND UP0, UPT, UR18, 0x4, UPT ;  /* 0x000000041200788c */ /* 0x000fcc000bf06270 */
[----:B------:R-:W-:-:S13]  /*5380*/  PLOP3.LUT P0, PT, PT, PT, UP0, 0x80, 0x8 ;  /* 0x000000000008781c */ /* 0x000fda0003f0f008 */
[----:B-1----:R-:W-:Y:S05]  /*5390*/  @!P0 EXIT ;  /* 0x000000000000894d */ /* 0x002fea0003800000 */
[----:B------:R-:W1:Y:S08]  /*53a0*/  S2UR UR4, SR_CgaCtaId ;  /* 0x00000000000479c3 */ /* 0x000e700000008800 */
[----:B------:R-:W-:Y:S01]  /*53b0*/  BAR.SYNC.DEFER_BLOCKING 0x6, 0xa0 ;  /* 0x0182800000007b1d */ /* 0x000fe20000010000 */
[C---:B------:R-:W-:Y:S01]  /*53c0*/  IMAD.SHL.U32 R5, R76.reuse, 0x20, RZ ;  /* 0x000000204c057824 */ /* 0x040fe200078e00ff */
[C---:B------:R-:W-:Y:S01]  /*53d0*/  R2P PR, R76.reuse, 0x6 ;  /* 0x000000064c007804 */ /* 0x040fe20000000000 */
[C---:B------:R-:W-:Y:S01]  /*53e0*/  IMAD.SHL.U32 R2, R76.reuse, 0x4, RZ ;  /* 0x000000044c027824 */ /* 0x040fe200078e00ff */
[----:B------:R-:W-:Y:S01]  /*53f0*/  CS2R R70, SRZ ;  /* 0x0000000000467805 */ /* 0x000fe2000001ff00 */
[----:B------:R-:W-:Y:S01]  /*5400*/  IMAD.U32 R23, R76, 0x10000, RZ ;  /* 0x000100004c177824 */ /* 0x000fe200078e00ff */
[----:B------:R-:W-:-:S02]  /*5410*/  UMOV UR44, 0x400 ;  /* 0x00000400002c7882 */ /* 0x000fc40000000000 */
[----:B------:R-:W2:Y:S01]  /*5420*/  LDC.64 R60, c[0x0][0x8b0] ;  /* 0x00022c00ff3c7b82 */ /* 0x000ea20000000a00 */
[C---:B------:R-:W-:Y:S01]  /*5430*/  LOP3.LUT R3, R5.reuse, 0xe0, RZ, 0xc0, !PT ;  /* 0x000000e005037812 */ /* 0x040fe200078ec0ff */
[----:B------:R-:W-:Y:S01]  /*5440*/  IMAD.SHL.U32 R62, R76, 0x10, RZ ;  /* 0x000000104c3e7824 */ /* 0x000fe200078e00ff */
[----:B------:R-:W-:Y:S01]  /*5450*/  LOP3.LUT R5, R5, 0x100, RZ, 0xc0, !PT ;  /* 0x0000010005057812 */ /* 0x000fe200078ec0ff */
[----:B------:R-:W-:Y:S01]  /*5460*/  IMAD.MOV.U32 R75, RZ, RZ, 0x10 ;  /* 0x00000010ff4b7424 */ /* 0x000fe200078e00ff */
[----:B------:R-:W-:Y:S01]  /*5470*/  LOP3.LUT R2, R3, 0x1c, R2, 0xf8, !PT ;  /* 0x0000001c03027812 */ /* 0x000fe200078ef802 */
[----:B------:R-:W-:Y:S01]  /*5480*/  IMAD.MOV.U32 R74, RZ, RZ, 0x20 ;  /* 0x00000020ff4a7424 */ /* 0x000fe200078e00ff */
[----:B------:R-:W-:Y:S01]  /*5490*/  SHF.R.U32.HI R3, RZ, 0x2, R76 ;  /* 0x00000002ff037819 */ /* 0x000fe2000001164c */
[----:B------:R-:W3:Y:S01]  /*54a0*/  LDC.64 R42, c[0x0][0x8a8] ;  /* 0x00022a00ff2a7b82 */ /* 0x000ee20000000a00 */
[----:B------:R-:W-:Y:S01]  /*54b0*/  LOP3.LUT R23, R23, 0x600000, RZ, 0xc0, !PT ;  /* 0x0060000017177812 */ /* 0x000fe200078ec0ff */
[----:B------:R-:W-:Y:S01]  /*54c0*/  IMAD.MOV.U32 R73, RZ, RZ, 0x1 ;  /* 0x00000001ff497424 */ /* 0x000fe200078e00ff */
[----:B------:R-:W-:Y:S01]  /*54d0*/  LOP3.LUT R62, R5, 0x600, R62, 0xf8, !PT ;  /* 0x00000600053e7812 */ /* 0x000fe200078ef83e */
[----:B------:R-:W-:Y:S01]  /*54e0*/  IMAD.MOV.U32 R22, RZ, RZ, RZ ;  /* 0x000000ffff167224 */ /* 0x000fe200078e00ff */
[----:B------:R-:W-:Y:S01]  /*54f0*/  LOP3.LUT R3, R2, 0x4, R3, 0x78, !PT ;  /* 0x0000000402037812 */ /* 0x000fe200078e7803 */
[----:B------:R-:W-:Y:S01]  /*5500*/  IMAD.MOV.U32 R72, RZ, RZ, RZ ;  /* 0x000000ffff487224 */ /* 0x000fe200078e00ff */
[----:B------:R-:W-:Y:S01]  /*5510*/  LOP3.LUT R76, R76, 0x60, RZ, 0xc0, !PT ;  /* 0x000000604c4c7812 */ /* 0x000fe200078ec0ff */
[----:B-1----:R-:W-:Y:S01]  /*5520*/  ULEA UR44, UR4, UR44, 0x18 ;  /* 0x0000002c042c7291 */ /* 0x002fe2000f8ec0ff */
[----:B------:R-:W-:Y:S01]  /*5530*/  LOP3.LUT R62, R62, R3, RZ, 0xfc, !PT ;  /* 0x000000033e3e7212 */ /* 0x000fe200078efcff */
[----:B------:R-:W1:Y:S01]  /*5540*/  LDCU UR59, c[0x0][0x370] ;  /* 0x00006e00ff3b77ac */ /* 0x000e620008000800 */
[----:B------:R-:W-:-:S02]  /*5550*/  SEL R75, R75, 0xfffffff0, !P2 ;  /* 0xfffffff04b4b7807 */ /* 0x000fc40005000000 */
[----:B------:R-:W-:Y:S01]  /*5560*/  SEL R74, R74, 0xffffffe0, !P1 ;  /* 0xffffffe04a4a7807 */ /* 0x000fe20004800000 */
[----:B------:R-:W-:Y:S01]  /*5570*/  UIADD3 UR4, UPT, UPT, UR44, 0x400, URZ ;  /* 0x000004002c047890 */ /* 0x000fe2000fffe0ff */
[----:B------:R-:W4:Y:S02]  /*5580*/  LDCU UR43, c[0x0][0xb0c] ;  /* 0x00016180ff2b77ac */ /* 0x000f240008000800 */
[----:B------:R-:W1:Y:S03]  /*5590*/  LDS R0, [UR44+0x180] ;  /* 0x0001802cff007984 */ /* 0x000e660008000800 */
[----:B------:R-:W-:Y:S01]  /*55a0*/  IMAD.U32 R68, RZ, RZ, UR4 ;  /* 0x00000004ff447e24 */ /* 0x000fe2000f8e00ff */
[----:B------:R-:W1:Y:S01]  /*55b0*/  LDCU UR39, c[0x0][0xb30] ;  /* 0x00016600ff2777ac */ /* 0x000e620008000800 */
[----:B------:R-:W1:Y:S01]  /*55c0*/  LDCU.64 UR56, c[0x0][0x888] ;  /* 0x00011100ff3877ac */ /* 0x000e620008000a00 */
[----:B------:R-:W1:Y:S01]  /*55d0*/  LDCU.64 UR40, c[0x0][0xb28] ;  /* 0x00016500ff2877ac */ /* 0x000e620008000a00 */
[----:B------:R-:W1:Y:S01]  /*55e0*/  LDCU.64 UR62, c[0x0][0x890] ;  /* 0x00011200ff3e77ac */ /* 0x000e620008000a00 */
[----:B------:R-:W1:Y:S01]  /*55f0*/  LDCU.128 UR52, c[0x0][0xb10] ;  /* 0x00016200ff3477ac */ /* 0x000e620008000c00 */
[----:B------:R-:W1:Y:S01]  /*5600*/  LDCU UR58, c[0x0][0x374] ;  /* 0x00006e80ff3a77ac */ /* 0x000e620008000800 */
[----:B------:R-:W-:Y:S01]  /*5610*/  UMOV UR47, URZ ;  /* 0x000000ff002f7c82 */ /* 0x000fe20008000000 */
[----:B------:R-:W-:Y:S01]  /*5620*/  UMOV UR46, URZ ;  /* 0x000000ff002e7c82 */ /* 0x000fe20008000000 */
[----:B-1234-:R-:W-:-:S07]  /*5630*/  IMAD.IADD R23, R0, 0x1, R23 ;  /* 0x0000000100177824 */ /* 0x01efce00078e0217 */
.L_x_138:
[C---:B------:R-:W-:Y:S02]  /*5640*/  LEA R3, R70.reuse, UR44, 0x3 ;  /* 0x0000002c46037c11 */ /* 0x040fe4000f8e18ff */
[----:B------:R-:W-:Y:S02]  /*5650*/  SHF.L.U32 R0, R71, 0x1f, RZ ;  /* 0x0000001f47007819 */ /* 0x000fe400000006ff */
[----:B-1----:R-:W-:Y:S02]  /*5660*/  LEA R5, R70, UR44, 0x4 ;  /* 0x0000002c46057c11 */ /* 0x002fe4000f8e20ff */
[----:B------:R-:W1:Y:S02]  /*5670*/  SYNCS.PHASECHK.TRANS64.TRYWAIT P0, [R3+URZ+0xd0], R0 ;  /* 0x0000d000030075a7 */ /* 0x000e6400080011ff */
[----:B-1----:R-:W-:Y:S05]  /*5680*/  @!P0 BRA `(.L_x_95) ;  /* 0x0000004000908947 */ /* 0x002fea0003800000 */
.L_x_194:
[----:B------:R-:W2:Y:S01]  /*5690*/  LDS.128 R4, [R5+0x160] ;  /* 0x0001600005047984 */ /* 0x000ea20000000c00 */
[----:B------:R-:W-:Y:S01]  /*56a0*/  UISETP.GE.AND UP0, UPT, UR42, 0x1, UPT ;  /* 0x000000012a00788c */ /* 0x000fe2000bf06270 */
[----:B------:R-:W-:Y:S01]  /*56b0*/  @!PT LDS RZ, [RZ] ;  /* 0x00000000fffff984 */ /* 0x000fe20000000800 */
[----:B------:R-:W-:Y:S01]  /*56c0*/  @!PT LDS RZ, [RZ] ;  /* 0x00000000fffff984 */ /* 0x000fe20000000800 */
[----:B------:R-:W-:Y:S01]  /*56d0*/  @!PT LDS RZ, [RZ] ;  /* 0x00000000fffff984 */ /* 0x000fe20000000800 */
[----:B------:R-:W-:Y:S01]  /*56e0*/  @!PT LDS RZ, [RZ] ;  /* 0x00000000fffff984 */ /* 0x000fe20000000800 */
[----:B------:R3:W-:Y:S06]  /*56f0*/  MEMBAR.ALL.CTA ;  /* 0x0000000000007992 */ /* 0x0007ec0000008000 */
[----:B---3--:R-:W3:Y:S01]  /*5700*/  FENCE.VIEW.ASYNC.S ;  /* 0x00000000000073c6 */ /* 0x008ee20000000000 */
[----:B--2---:R-:W-:Y:S11]  /*5710*/  LOP3.LUT P0, RZ, R6, 0x1, RZ, 0xc0, !PT ;  /* 0x0000000106ff7812 */ /* 0x004ff6000780c0ff */
[----:B------:R-:W-:Y:S02]  /*5720*/  @!UPT UIADD3 URZ, UPT, UPT, URZ, URZ, URZ ;  /* 0x000000fffffff290 */ /* 0x000fe4000fffe0ff */
[----:B---3--:R-:W-:Y:S01]  /*5730*/  VOTEU.ANY UP1, P0 ;  /* 0x0000000000ff7886 */ /* 0x008fe20000020100 */
[----:B------:R-:W-:Y:S01]  /*5740*/  PLOP3.LUT P0, PT, PT, PT, UP1, 0x80, 0x8 ;  /* 0x000000000008781c */ /* 0x000fe20003f0f018 */
[----:B------:R-:W-:Y:S11]  /*5750*/  UP2UR UR61, UPR, URZ, 0x2 ;  /* 0x00000002ff3d7883 */ /* 0x000ff60008000000 */
[----:B------:R-:W-:Y:S01]  /*5760*/  @!UPT UIADD3 URZ, UPT, UPT, URZ, URZ, URZ ;  /* 0x000000fffffff290 */ /* 0x000fe2000fffe0ff */
[----:B-1----:R-:W-:Y:S02]  /*5770*/  @P0 SHF.R.U32.HI R0, RZ, 0x10, R5 ;  /* 0x00000010ff000819 */ /* 0x002fe40000011605 */
        /* <DEDUP_REMOVED lines=12> */
[----:B------:R-:W2:Y:S01]  /*5840*/  LDCU UR12, c[0x0][0xb20] ;  /* 0x00016400ff0c77ac */ /* 0x000ea20008000800 */
[----:B------:R-:W-:Y:S02]  /*5850*/  UIMAD.WIDE.U32 UR4, UR58, UR55, URZ ;  /* 0x000000373a0472a5 */ /* 0x000fe4000f8e00ff */
[----:B------:R-:W-:Y:S02]  /*5860*/  UIMAD.WIDE.U32 UR6, UR59, UR52, URZ ;  /* 0x000000343b0672a5 */ /* 0x000fe4000f8e00ff */
[----:B------:R-:W-:Y:S02]  /*5870*/  UISETP.NE.AND UP0, UPT, UR54, 0x1, UPT ;  /* 0x000000013600788c */ /* 0x000fe4000bf05270 */
[----:B------:R-:W-:Y:S02]  /*5880*/  UIMAD.WIDE.U32 UR8, UR37, UR55, URZ ;  /* 0x00000037250872a5 */ /* 0x000fe4000f8e00ff */
[----:B------:R-:W-:Y:S02]  /*5890*/  UIMAD.WIDE.U32 UR10, UR38, UR52, URZ ;  /* 0x00000034260a72a5 */ /* 0x000fe4000f8e00ff */
[----:B------:R-:W-:Y:S02]  /*58a0*/  UISETP.NE.AND UP1, UPT, UR43, 0x1, UPT ;  /* 0x000000012b00788c */ /* 0x000fe4000bf25270 */
[----:B------:R-:W-:Y:S01]  /*58b0*/  UISETP.NE.AND UP2, UPT, UR42, 0x1, UPT ;  /* 0x000000012a00788c */ /* 0x000fe2000bf45270 */
[----:B------:R-:W-:Y:S02]  /*58c0*/  UMOV UR4, UR5 ;  /* 0x0000000500047c82 */ /* 0x000fe40008000000 */
[----:B--2---:R-:W-:Y:S03]  /*58d0*/  USHF.R.U32.HI UR5, URZ, UR12, UR4 ;  /* 0x0000000cff057299 */ /* 0x004fe60008011604 */
[----:B------:R-:W-:Y:S02]  /*58e0*/  UMOV UR4, UR7 ;  /* 0x0000000700047c82 */ /* 0x000fe40008000000 */
[----:B------:R-:W-:Y:S02]  /*58f0*/  USHF.R.U32.HI UR7, URZ, UR53, UR4 ;  /* 0x00000035ff077299 */ /* 0x000fe40008011604 */
[----:B------:R-:W-:Y:S02]  /*5900*/  USEL UR4, UR58, UR5, !UP0 ;  /* 0x000000053a047287 */ /* 0x000fe4000c000000 */
[----:B------:R-:W-:Y:S01]  /*5910*/  USEL UR7, UR59, UR7, !UP1 ;  /* 0x000000073b077287 */ /* 0x000fe2000c800000 */
[----:B------:R-:W-:Y:S01]  /*5920*/  UMOV UR5, UR9 ;  /* 0x0000000900057c82 */ /* 0x000fe20008000000 */
[----:B------:R-:W-:Y:S02]  /*5930*/  UIMAD.WIDE.U32 UR8, UR4, UR40, URZ ;  /* 0x00000028040872a5 */ /* 0x000fe4000f8e00ff */
[----:B------:R-:W-:Y:S03]  /*5940*/  USHF.R.U32.HI UR6, URZ, UR12, UR5 ;  /* 0x0000000cff067299 */ /* 0x000fe60008011605 */
[----:B------:R-:W-:Y:S01]  /*5950*/  UMOV UR5, UR11 ;  /* 0x0000000b00057c82 */ /* 0x000fe20008000000 */
[----:B------:R-:W-:Y:S02]  /*5960*/  UIMAD.WIDE.U32 UR10, UR7, UR40, URZ ;  /* 0x00000028070a72a5 */ /* 0x000fe4000f8e00ff */
[----:B------:R-:W-:Y:S02]  /*5970*/  USHF.R.U32.HI UR12, URZ, UR53, UR5 ;  /* 0x00000035ff0c7299 */ /* 0x000fe40008011605 */
[----:B------:R-:W-:Y:S01]  /*5980*/  USEL UR6, UR37, UR6, !UP0 ;  /* 0x0000000625067287 */ /* 0x000fe2000c000000 */
[----:B------:R-:W-:Y:S02]  /*5990*/  UMOV UR5, UR9 ;  /* 0x0000000900057c82 */ /* 0x000fe40008000000 */
[----:B------:R-:W-:Y:S01]  /*59a0*/  UMOV UR10, UR11 ;  /* 0x0000000b000a7c82 */ /* 0x000fe20008000000 */
[----:B------:R-:W-:Y:S02]  /*59b0*/  @UP2 USHF.R.U32.HI UR4, URZ, UR41, UR5 ;  /* 0x00000029ff042299 */ /* 0x000fe40008011605 */
[----:B------:R-:W-:Y:S02]  /*59c0*/  @UP2 USHF.R.U32.HI UR7, URZ, UR41, UR10 ;  /* 0x00000029ff072299 */ /* 0x000fe4000801160a */
[----:B------:R-:W-:Y:S02]  /*59d0*/  UIMAD UR4, UR42, UR4, URZ ;  /* 0x000000042a0472a4 */ /* 0x000fe4000f8e02ff */
[----:B------:R-:W-:Y:S02]  /*59e0*/  UIMAD.WIDE.U32 UR10, UR6, UR40, URZ ;  /* 0x00000028060a72a5 */ /* 0x000fe4000f8e00ff */
[----:B------:R-:W-:Y:S02]  /*59f0*/  USEL UR5, UR38, UR12, !UP1 ;  /* 0x0000000c26057287 */ /* 0x000fe4000c800000 */
[----:B------:R-:W-:Y:S02]  /*5a00*/  UIMAD UR8, UR42, UR7, URZ ;  /* 0x000000072a0872a4 */ /* 0x000fe4000f8e02ff */
[----:B------:R-:W-:Y:S03]  /*5a10*/  UISETP.GE.AND UP0, UPT, UR6, UR4, UPT ;  /* 0x000000040600728c */ /* 0x000fe6000bf06270 */
[----:B------:R-:W-:Y:S01]  /*5a20*/  UMOV UR4, UR11 ;  /* 0x0000000b00047c82 */ /* 0x000fe20008000000 */
[----:B------:R-:W-:Y:S02]  /*5a30*/  UISETP.GE.OR UP0, UPT, UR5, UR8, UP0 ;  /* 0x000000080500728c */ /* 0x000fe40008706670 */
[----:B------:R-:W-:Y:S02]  /*5a40*/  USHF.R.U32.HI UR4, URZ, UR41, UR4 ;  /* 0x00000029ff047299 */ /* 0x000fe40008011604 */
[----:B------:R-:W-:Y:S02]  /*5a50*/  UIMAD.WIDE.U32 UR8, UR5, UR40, URZ ;  /* 0x00000028050872a5 */ /* 0x000fe4000f8e00ff */
[----:B------:R-:W-:Y:S02]  /*5a60*/  USEL UR11, UR6, UR4, !UP2 ;  /* 0x00000004060b7287 */ /* 0x000fe4000d000000 */
[----:B------:R-:W-:Y:S02]  /*5a70*/  UIADD3 UR8, UPT, UPT, -UR5, URZ, URZ ;  /* 0x000000ff05087290 */ /* 0x000fe4000fffe1ff */
[----:B------:R-:W-:Y:S01]  /*5a80*/  UIADD3 UR10, UPT, UPT, -UR11, URZ, URZ ;  /* 0x000000ff0b0a7290 */ /* 0x000fe2000fffe1ff */
[----:B------:R-:W-:Y:S01]  /*5a90*/  @!UP0 UMOV UR4, UR9 ;  /* 0x0000000900048c82 */ /* 0x000fe20008000000 */
[----:B------:R-:W-:Y:S02]  /*5aa0*/  UIADD3 UR9, UPT, UPT, -UR6, URZ, URZ ;  /* 0x000000ff06097290 */ /* 0x000fe4000fffe1ff */
[----:B------:R-:W-:Y:S02]  /*5ab0*/  @!UP0 USHF.R.U32.HI UR4, URZ, UR41, UR4 ;  /* 0x00000029ff048299 */ /* 0x000fe40008011604 */
[----:B------:R-:W-:Y:S02]  /*5ac0*/  UIMAD UR10, UR42, UR10, UR6 ;  /* 0x0000000a2a0a72a4 */ /* 0x000fe4000f8e0206 */
[----:B------:R-:W-:Y:S04]  /*5ad0*/  @!UP0 USEL UR4, UR5, UR4, !UP2 ;  /* 0x0000000405048287 */ /* 0x000fe8000d000000 */
[----:B------:R-:W-:Y:S02]  /*5ae0*/  @!UP0 UIMAD UR10, UR7, UR10, UR4 ;  /* 0x0000000a070a82a4 */ /* 0x000fe4000f8e0204 */
[----:B------:R-:W-:Y:S02]  /*5af0*/  @!UP0 UIADD3 UR11, UPT, UPT, UR11, -UR4, URZ ;  /* 0x800000040b0b8290 */ /* 0x000fe4000fffe0ff */
[----:B------:R-:W-:Y:S02]  /*5b00*/  UIMAD UR7, UR43, UR8, UR38 ;  /* 0x000000082b0772a4 */ /* 0x000fe4000f8e0226 */
[----:B------:R-:W-:Y:S02]  /*5b10*/  @!UP0 UIMAD UR6, UR11, UR42, UR5 ;  /* 0x0000002a0b0682a4 */ /* 0x000fe4000f8e0205 */
[----:B------:R-:W-:Y:S01]  /*5b20*/  UIMAD UR4, UR54, UR9, UR37 ;  /* 0x00000009360472a4 */ /* 0x000fe2000f8e0225 */
[----:B------:R-:W-:Y:S02]  /*5b30*/  @!UP0 UMOV UR5, UR10 ;  /* 0x0000000a00058c82 */ /* 0x000fe40008000000 */
[----:B------:R-:W-:Y:S02]  /*5b40*/  UIMAD UR38, UR5, UR43, UR7 ;  /* 0x0000002b052672a4 */ /* 0x000fe4000f8e0207 */
[----:B------:R-:W-:Y:S11]  /*5b50*/  UIMAD UR37, UR6, UR54, UR4 ;  /* 0x00000036062572a4 */ /* 0x000ff6000f8e0204 */
[----:B------:R-:W-:Y:S01]  /*5b60*/  @!UPT UIADD3 URZ, UPT, UPT, URZ, URZ, URZ ;  /* 0x000000fffffff290 */ /* 0x000fe2000fffe0ff */
.L_x_96:
[----:B------:R-:W-:Y:S01]  /*5b70*/  UISETP.NE.AND UP0, UPT, UR39, 0x1, UPT ;  /* 0x000000012700788c */ /* 0x000fe2000bf05270 */
[----:B------:R-:W-:Y:S01]  /*5b80*/  LOP3.LUT P0, RZ, R68, 0x3f0, RZ, 0xc0, !PT ;  /* 0x000003f044ff7812 */ /* 0x000fe2000780c0ff */
[----:B------:R-:W-:Y:S01]  /*5b90*/  USHF.L.U32 UR50, UR30, 0x6, URZ ;  /* 0x000000061e327899 */ /* 0x000fe200080006ff */
[----:B------:R-:W-:Y:S01]  /*5ba0*/  BSSY.RECONVERGENT B6, `(.L_x_97) ;  /* 0x0000034000067945 */ /* 0x000fe20003800200 */
[----:B------:R-:W-:Y:S01]  /*5bb0*/  USHF.L.U32 UR49, UR31, 0x7, URZ ;  /* 0x000000071f317899 */ /* 0x000fe200080006ff */
[----:B------:R-:W-:Y:S06]  /*5bc0*/  IADD3 R70, PT, PT, R70, 0x1, RZ ;  /* 0x0000000146467810 */ /* 0x000fec0007ffe0ff */
[----:B------:R-:W2:Y:S01]  /*5bd0*/  @!UP0 LDCU.128 UR12, c[0x0][0xb10] ;  /* 0x00016200ff0c87ac */ /* 0x000ea20008000c00 */
[----:B------:R-:W3:Y:S01]  /*5be0*/  @!UP0 LDCU UR5, c[0x0][0xb0c] ;  /* 0x00016180ff0587ac */ /* 0x000ee20008000800 */
[----:B------:R-:W4:Y:S01]  /*5bf0*/  @!UP0 LDCU UR10, c[0x0][0xb20] ;  /* 0x00016400ff0a87ac */ /* 0x000f220008000800 */
[----:B--2---:R-:W-:Y:S02]  /*5c00*/  UIMAD.WIDE.U32 UR8, UR38, UR12, URZ ;  /* 0x0000000c260872a5 */ /* 0x004fe4000f8e00ff */
[----:B------:R-:W-:Y:S02]  /*5c10*/  UIMAD.WIDE.U32 UR6, UR37, UR15, URZ ;  /* 0x0000000f250672a5 */ /* 0x000fe4000f8e00ff */
[----:B------:R-:W-:Y:S03]  /*5c20*/  @!UP0 UISETP.NE.AND UP1, UPT, UR14, 0x1, UPT ;  /* 0x000000010e00888c */ /* 0x000fe6000bf25270 */
[----:B------:R-:W-:Y:S01]  /*5c30*/  @!UP0 UMOV UR4, UR9 ;  /* 0x0000000900048c82 */ /* 0x000fe20008000000 */
[----:B---3--:R-:W-:Y:S02]  /*5c40*/  @!UP0 UISETP.NE.AND UP2, UPT, UR5, 0x1, UPT ;  /* 0x000000010500888c */ /* 0x008fe4000bf45270 */
[----:B------:R-:W-:Y:S01]  /*5c50*/  @!UP0 USHF.R.U32.HI UR4, URZ, UR13, UR4 ;  /* 0x0000000dff048299 */ /* 0x000fe20008011604 */
[----:B------:R-:W-:Y:S02]  /*5c60*/  @!UP0 UMOV UR6, UR7 ;  /* 0x0000000700068c82 */ /* 0x000fe40008000000 */
[----:B----4-:R-:W-:Y:S02]  /*5c70*/  @!UP0 USHF.R.U32.HI UR6, URZ, UR10, UR6 ;  /* 0x0000000aff068299 */ /* 0x010fe40008011606 */
[----:B------:R-:W-:Y:S02]  /*5c80*/  @!UP0 USEL UR7, UR38, UR4, !UP2 ;  /* 0x0000000426078287 */ /* 0x000fe4000d000000 */
[----:B------:R-:W-:Y:S04]  /*5c90*/  @!UP0 USEL UR6, UR37, UR6, !UP1 ;  /* 0x0000000625068287 */ /* 0x000fe8000c800000 */
[----:B------:R-:W-:Y:S02]  /*5ca0*/  @!UP0 UIADD3 UR4, UPT, UPT, -UR7, UR6, URZ ;  /* 0x0000000607048290 */ /* 0x000fe4000fffe1ff */
[----:B------:R-:W-:Y:S02]  /*5cb0*/  @!UP0 UIADD3 UR6, UPT, UPT, UR7, -UR6, URZ ;  /* 0x8000000607068290 */ /* 0x000fe4000fffe0ff */
[----:B------:R-:W-:Y:S02]  /*5cc0*/  @!UP0 UIMAD UR38, UR4, UR5, UR38 ;  /* 0x00000005042682a4 */ /* 0x000fe4000f8e0226 */
[----:B------:R-:W-:Y:S01]  /*5cd0*/  @!UP0 UIMAD UR37, UR6, UR14, UR37 ;  /* 0x0000000e062582a4 */ /* 0x000fe2000f8e0225 */
[----:B------:R-:W-:Y:S11]  /*5ce0*/  @!P0 BRA `(.L_x_98) ;  /* 0x00000000007c8947 */ /* 0x000ff60003800000 */
[----:B------:R-:W2:Y:S01]  /*5cf0*/  LDCU.64 UR8, c[0x4][0x80] ;  /* 0x01001000ff0877ac */ /* 0x000ea20008000a00 */
[----:B------:R-:W-:Y:S01]  /*5d00*/  MOV R2, 0x0 ;  /* 0x0000000000027802 */ /* 0x000fe20000000f00 */
[----:B------:R-:W-:Y:S02]  /*5d10*/  HFMA2 R12, -RZ, RZ, 0, 5.9604644775390625e-08 ;  /* 0x00000001ff0c7431 */ /* 0x000fe400000001ff */
[----:B------:R-:W-:Y:S01]  /*5d20*/  IMAD.MOV.U32 R8, RZ, RZ, 0x70 ;  /* 0x00000070ff087424 */ /* 0x000fe200078e00ff */
[----:B------:R3:W4:Y:S01]  /*5d30*/  LDC.64 R14, c[0x4][R2] ;  /* 0x01000000020e7b82 */ /* 0x0007220000000a00 */
[----:B------:R-:W1:Y:S01]  /*5d40*/  LDCU.64 UR6, c[0x4][0x88] ;  /* 0x01001100ff0677ac */ /* 0x000e620008000a00 */
[----:B------:R-:W-:Y:S01]  /*5d50*/  IMAD.MOV.U32 R13, RZ, RZ, RZ ;  /* 0x000000ffff0d7224 */ /* 0x000fe200078e00ff */
[----:B------:R-:W1:Y:S01]  /*5d60*/  LDCU.64 UR4, c[0x4][0x8] ;  /* 0x01000100ff0477ac */ /* 0x000e620008000a00 */
[----:B--2---:R-:W-:Y:S01]  /*5d70*/  MOV R5, UR9 ;  /* 0x0000000900057c02 */ /* 0x004fe20008000f00 */
[----:B------:R-:W-:Y:S01]  /*5d80*/  IMAD.U32 R4, RZ, RZ, UR8 ;  /* 0x00000008ff047e24 */ /* 0x000fe2000f8e00ff */
[----:B-1----:R-:W-:Y:S01]  /*5d90*/  MOV R7, UR7 ;  /* 0x0000000700077c02 */ /* 0x002fe20008000f00 */
[----:B------:R-:W-:Y:S01]  /*5da0*/  IMAD.U32 R6, RZ, RZ, UR6 ;  /* 0x00000006ff067e24 */ /* 0x000fe2000f8e00ff */
[----:B------:R-:W-:Y:S01]  /*5db0*/  MOV R11, UR5 ;  /* 0x00000005000b7c02 */ /* 0x000fe20008000f00 */
[----:B------:R-:W-:Y:S02]  /*5dc0*/  IMAD.U32 R10, RZ, RZ, UR4 ;  /* 0x00000004ff0a7e24 */ /* 0x000fe4000f8e00ff */
[----:B------:R-:W-:Y:S07]  /*5dd0*/  LEPC R20, `(.L_x_99) ;  /* 0x000000001014794e */ /* 0x000fee0000000000 */
[----:B---345:R-:W-:Y:S05]  /*5de0*/  CALL.ABS.NOINC R14 ;  /* 0x000000000e007343 */ /* 0x038fea0003c00000 */
.L_x_99:
[----:B------:R-:W1:Y:S01]  /*5df0*/  LDCU.64 UR8, c[0x4][0x80] ;  /* 0x01001000ff0877ac */ /* 0x000e620008000a00 */
[----:B------:R-:W2:Y:S01]  /*5e00*/  LDC.64 R2, c[0x4][R2] ;  /* 0x0100000002027b82 */ /* 0x000ea20000000a00 */
[----:B------:R-:W-:Y:S02]  /*5e10*/  HFMA2 R12, -RZ, RZ, 0, 5.9604644775390625e-08 ;  /* 0x00000001ff0c7431 */ /* 0x000fe400000001ff */
[----:B------:R-:W-:Y:S02]  /*5e20*/  IMAD.MOV.U32 R8, RZ, RZ, 0x70 ;  /* 0x00000070ff087424 */ /* 0x000fe400078e00ff */
[----:B------:R-:W-:Y:S01]  /*5e30*/  IMAD.MOV.U32 R13, RZ, RZ, RZ ;  /* 0x000000ffff0d7224 */ /* 0x000fe200078e00ff */
[----:B------:R-:W3:Y:S01]  /*5e40*/  LDCU.64 UR6, c[0x4][0x88] ;  /* 0x01001100ff0677ac */ /* 0x000ee20008000a00 */
[----:B------:R-:W4:Y:S01]  /*5e50*/  LDCU.64 UR4, c[0x4][0x8] ;  /* 0x01000100ff0477ac */ /* 0x000f220008000a00 */
[----:B-1----:R-:W-:Y:S02]  /*5e60*/  MOV R4, UR8 ;  /* 0x0000000800047c02 */ /* 0x002fe40008000f00 */
[----:B------:R-:W-:Y:S02]  /*5e70*/  MOV R5, UR9 ;  /* 0x0000000900057c02 */ /* 0x000fe40008000f00 */
[----:B---3--:R-:W-:Y:S01]  /*5e80*/  MOV R7, UR7 ;  /* 0x0000000700077c02 */ /* 0x008fe20008000f00 */
[----:B------:R-:W-:Y:S01]  /*5e90*/  IMAD.U32 R6, RZ, RZ, UR6 ;  /* 0x00000006ff067e24 */ /* 0x000fe2000f8e00ff */
[----:B----4-:R-:W-:Y:S01]  /*5ea0*/  MOV R11, UR5 ;  /* 0x00000005000b7c02 */ /* 0x010fe20008000f00 */
[----:B------:R-:W-:Y:S02]  /*5eb0*/  IMAD.U32 R10, RZ, RZ, UR4 ;  /* 0x00000004ff0a7e24 */ /* 0x000fe4000f8e00ff */
[----:B------:R-:W-:Y:S07]  /*5ec0*/  LEPC R20, `(.L_x_98) ;  /* 0x000000001014794e */ /* 0x000fee0000000000 */
[----:B--2---:R-:W-:Y:S05]  /*5ed0*/  CALL.ABS.NOINC R2 ;  /* 0x0000000002007343 */ /* 0x004fea0003c00000 */
.L_x_98:
[----:B------:R-:W-:Y:S05]  /*5ee0*/  BSYNC.RECONVERGENT B6 ;  /* 0x0000000000067941 */ /* 0x000fea0003800200 */
.L_x_97:
[----:B------:R-:W-:Y:S01]  /*5ef0*/  R2UR UR4, R67 ;  /* 0x00000000430472ca */ /* 0x000fe200000e0000 */
[----:B------:R-:W-:Y:S01]  /*5f00*/  UISETP.NE.U32.AND UP0, UPT, UR62, URZ, UPT ;  /* 0x000000ff3e00728c */ /* 0x000fe2000bf05070 */
[----:B------:R-:W-:Y:S02]  /*5f10*/  ISETP.NE.U32.AND P4, PT, R60, RZ, PT ;  /* 0x000000ff3c00720c */ /* 0x000fe40003f85070 */
[----:B------:R-:W-:Y:S01]  /*5f20*/  ISETP.NE.U32.AND P2, PT, RZ, UR56, PT ;  /* 0x00000038ff007c0c */ /* 0x000fe2000bf45070 */
[----:B------:R-:W-:Y:S01]  /*5f30*/  UISETP.NE.AND.EX UP1, UPT, UR63, URZ, UPT, UP0 ;  /* 0x000000ff3f00728c */ /* 0x000fe2000bf25300 */
[----:B------:R-:W-:Y:S01]  /*5f40*/  ISETP.NE.AND.EX P4, PT, R61, RZ, PT, P4 ;  /* 0x000000ff3d00720c */ /* 0x000fe20003f85340 */
[----:B------:R-:W-:Y:S01]  /*5f50*/  UPLOP3.LUT UP0, UPT, UPT, UPT, UPT, 0x40, 0x4 ;  /* 0x000000000004789c */ /* 0x000fe20003f0e870 */
[----:B------:R-:W-:Y:S05]  /*5f60*/  ISETP.NE.AND.EX P2, PT, RZ, UR57, PT, P2 ;  /* 0x00000039ff007c0c */ /* 0x000fea000bf45320 */
[----:B------:R-:W-:Y:S06]  /*5f70*/  UISETP.NE.AND UP2, UPT, UR4, URZ, UPT ;  /* 0x000000ff0400728c */ /* 0x000fec000bf45270 */
[----:B------:R-:W-:Y:S05]  /*5f80*/  PLOP3.LUT P1, PT, PT, PT, UP2, 0x80, 0x8 ;  /* 0x000000000008781c */ /* 0x000fea0003f2f028 */
[----:B------:R-:W-:Y:S06]  /*5f90*/  @UP2 UPLOP3.LUT UP0, UPT, UPT, UPT, UP1, 0x80, 0x8 ;  /* 0x000000000008289c */ /* 0x000fec0003f0f010 */
[----:B------:R-:W-:Y:S01]  /*5fa0*/  PLOP3.LUT P0, PT, PT, PT, UP0, 0x80, 0x8 ;  /* 0x000000000008781c */ /* 0x000fe20003f0f008 */
[----:B------:R-:W-:Y:S01]  /*5fb0*/  @!UPT UIADD3 URZ, UPT, UPT, URZ, URZ, URZ ;  /* 0x000000fffffff290 */ /* 0x000fe2000fffe0ff */
[----:B------:R-:W-:Y:S11]  /*5fc0*/  BRA.U !UP1, `(.L_x_100) ;  /* 0x00000001093c7547 */ /* 0x000ff6000b800000 */
[----:B------:R-:W-:Y:S01]  /*5fd0*/  UISETP.NE.U32.AND UP0, UPT, UR56, URZ, UPT ;  /* 0x000000ff3800728c */ /* 0x000fe2000bf05070 */
[----:B-1----:R-:W-:Y:S01]  /*5fe0*/  HFMA2 R0, -RZ, RZ, 0, 5.9604644775390625e-08 ;  /* 0x00000001ff007431 */ /* 0x002fe200000001ff */
[----:B------:R-:W1:Y:S01]  /*5ff0*/  LDCU.64 UR8, c[0x0][0x358] ;  /* 0x00006b00ff0877ac */ /* 0x000e620008000a00 */
[----:B------:R-:W-:Y:S01]  /*6000*/  IMAD.MOV.U32 R63, RZ, RZ, 0x1 ;  /* 0x00000001ff3f7424 */ /* 0x000fe200078e00ff */
[----:B------:R-:W-:Y:S06]  /*6010*/  UISETP.NE.AND.EX UP0, UPT, UR57, URZ, UPT, UP0 ;  /* 0x000000ff3900728c */ /* 0x000fec000bf05300 */
        /* <DEDUP_REMOVED lines=9> */
[----:B--23--:R-:W-:Y:S02]  /*60b0*/  @!P3 IMAD.U32 R27, RZ, RZ, UR4 ;  /* 0x00000004ff1bbe24 */ /* 0x00cfe4000f8e00ff */
.L_x_100:
[----:B------:R-:W-:Y:S05]  /*60c0*/  @!P4 BRA `(.L_x_101) ;  /* 0x000000000024c947 */ /* 0x000fea0003800000 */
[----:B------:R-:W-:Y:S01]  /*60d0*/  ISETP.NE.U32.AND P3, PT, R42, RZ, PT ;  /* 0x000000ff2a00720c */ /* 0x000fe20003f65070 */
[----:B------:R-:W2:Y:S03]  /*60e0*/  LDCU.64 UR4, c[0x0][0x358] ;  /* 0x00006b00ff0477ac */ /* 0x000ea60008000a00 */
[----:B------:R-:W-:Y:S11]  /*60f0*/  ISETP.NE.AND.EX P3, PT, R43, RZ, PT, P3 ;  /* 0x000000ff2b00720c */ /* 0x000ff60003f65330 */
[----:B------:R-:W-:Y:S02]  /*6100*/  @!UPT UIADD3 URZ, UPT, UPT, URZ, URZ, URZ ;  /* 0x000000fffffff290 */ /* 0x000fe4000fffe0ff */
[----:B------:R-:W3:Y:S01]  /*6110*/  @P3 LDC.64 R2, c[0x0][0x8a8] ;  /* 0x00022a00ff023b82 */ /* 0x000ee20000000a00 */
[----:B-1----:R-:W-:Y:S04]  /*6120*/  @P3 IMAD R0, R60, UR36, RZ ;  /* 0x000000243c003c24 */ /* 0x002fe8000f8e02ff */
[----:B---3--:R-:W-:Y:S05]  /*6130*/  @P3 IMAD.WIDE R2, R0, 0x4, R2 ;  /* 0x0000000400023825 */ /* 0x008fea00078e0202 */
[----:B--2--5:R2:W5:Y:S02]  /*6140*/  @P3 LDG.E R24, desc[UR4][R2.64] ;  /* 0x0000000402183981 */ /* 0x024564000c1e1900 */
[----:B--2---:R-:W3:Y:S02]  /*6150*/  @!P3 LDC R24, c[0x0][0x8a0] ;  /* 0x00022800ff18bb82 */ /* 0x004ee40000000800 */
.L_x_101:
[----:B-----5:R-:W-:Y:S01]  /*6160*/  FSETP.NEU.AND P3, PT, R27, RZ, PT ;  /* 0x000000ff1b00720b */ /* 0x020fe20003f6d000 */
[----:B------:R-:W-:Y:S01]  /*6170*/  IMAD.SHL.U32 R84, R62, 0x4, RZ ;  /* 0x000000043e547824 */ /* 0x000fe200078e00ff */
[----:B------:R-:W-:Y:S01]  /*6180*/  SEL R5, RZ, 0xffffffff, P2 ;  /* 0xffffffffff057807 */ /* 0x000fe20001000000 */
[----:B------:R-:W-:Y:S01]  /*6190*/  BSSY B1, `(.L_x_102) ;  /* 0x0000044000017945 */ /* 0x000fe20003800000 */
[----:B------:R-:W-:Y:S01]  /*61a0*/  @P1 LOP3.LUT P2, RZ, R63, 0xff, RZ, 0xc0, !PT ;  /* 0x000000ff3fff1812 */ /* 0x000fe2000784c0ff */
[----:B------:R-:W-:Y:S01]  /*61b0*/  VIADD R79, R84, UR44 ;  /* 0x0000002c544f7c36 */ /* 0x000fe20008000000 */
[----:B------:R-:W-:Y:S01]  /*61c0*/  @P1 SEL R2, RZ, 0xffffffff, P3 ;  /* 0xffffffffff021807 */ /* 0x000fe20001800000 */
[----:B------:R-:W-:Y:S01]  /*61d0*/  IMAD.MOV.U32 R85, RZ, RZ, 0x1 ;  /* 0x00000001ff557424 */ /* 0x000fe200078e00ff */
[----:B------:R-:W-:Y:S01]  /*61e0*/  LOP3.LUT R73, R73, 0x1, RZ, 0x3c, !PT ;  /* 0x0000000149497812 */ /* 0x000fe200078e3cff */
[----:B------:R-:W-:Y:S01]  /*61f0*/  IMAD.MOV.U32 R83, RZ, RZ, RZ ;  /* 0x000000ffff537224 */ /* 0x000fe200078e00ff */
[----:B------:R-:W-:Y:S02]  /*6200*/  @P0 SEL R2, R5, R2, !P2 ;  /* 0x0000000205020207 */ /* 0x000fe40005000000 */
[----:B------:R-:W-:Y:S02]  /*6210*/  CS2R R46, SRZ ;  /* 0x00000000002e7805 */ /* 0x000fe4000001ff00 */
[----:B------:R-:W-:Y:S02]  /*6220*/  LEA R80, R22, UR44, 0x3 ;  /* 0x0000002c16507c11 */ /* 0x000fe4000f8e18ff */
[----:B------:R-:W-:Y:S02]  /*6230*/  CS2R R44, SRZ ;  /* 0x00000000002c7805 */ /* 0x000fe4000001ff00 */
[----:B------:R-:W-:Y:S02]  /*6240*/  @P1 LOP3.LUT R2, R2, 0x1, RZ, 0xc0, !PT ;  /* 0x0000000102021812 */ /* 0x000fe400078ec0ff */
[----:B------:R-:W-:Y:S02]  /*6250*/  CS2R R50, SRZ ;  /* 0x0000000000327805 */ /* 0x000fe4000001ff00 */
[----:B------:R-:W-:Y:S02]  /*6260*/  SHF.L.U32 R3, R72, 0x1f, RZ ;  /* 0x0000001f48037819 */ /* 0x000fe400000006ff */
[----:B------:R-:W-:Y:S02]  /*6270*/  CS2R R48, SRZ ;  /* 0x0000000000307805 */ /* 0x000fe4000001ff00 */
[----:B------:R-:W-:Y:S02]  /*6280*/  ISETP.NE.U32.OR P6, PT, R2, 0x1, !P1 ;  /* 0x000000010200780c */ /* 0x000fe40004fc5470 */
[----:B------:R-:W-:Y:S02]  /*6290*/  CS2R R54, SRZ ;  /* 0x0000000000367805 */ /* 0x000fe4000001ff00 */
[----:B------:R-:W-:Y:S02]  /*62a0*/  PLOP3.LUT P2, PT, PT, PT, UP1, 0x80, 0x8 ;  /* 0x000000000008781c */ /* 0x000fe40003f4f018 */
[----:B------:R-:W-:Y:S02]  /*62b0*/  CS2R R52, SRZ ;  /* 0x0000000000347805 */ /* 0x000fe4000001ff00 */
[----:B------:R-:W-:Y:S02]  /*62c0*/  LEA.HI R25, R22, R22, RZ, 0x1 ;  /* 0x0000001616197211 */ /* 0x000fe400078f08ff */
[----:B------:R-:W-:Y:S02]  /*62d0*/  CS2R R58, SRZ ;  /* 0x00000000003a7805 */ /* 0x000fe4000001ff00 */
[----:B------:R-:W-:Y:S02]  /*62e0*/  LOP3.LUT P4, R69, R63, 0xff, RZ, 0xc0, !PT ;  /* 0x000000ff3f457812 */ /* 0x000fe4000788c0ff */
[----:B------:R-:W-:Y:S02]  /*62f0*/  CS2R R56, SRZ ;  /* 0x0000000000387805 */ /* 0x000fe4000001ff00 */
[----:B------:R-:W-:Y:S01]  /*6300*/  SEL R2, RZ, 0xffffffff, P3 ;  /* 0xffffffffff027807 */ /* 0x000fe20001800000 */
[C---:B-1----:R-:W-:Y:S01]  /*6310*/  IMAD.SHL.U32 R0, R25.reuse, 0x40, RZ ;  /* 0x0000004019007824 */ /* 0x042fe200078e00ff */
[----:B------:R-:W-:Y:S01]  /*6320*/  LOP3.LUT R25, R25, 0xffe, RZ, 0xc0, !PT ;  /* 0x00000ffe19197812 */ /* 0x000fe200078ec0ff */
[----:B------:R-:W-:Y:S01]  /*6330*/  VIADD R81, R79, 0x400 ;  /* 0x000004004f517836 */ /* 0x000fe20000000000 */
[----:B------:R-:W-:Y:S01]  /*6340*/  P2R R77, PR, RZ, 0x40 ;  /* 0x00000040ff4d7803 */ /* 0x000fe20000000000 */
[----:B------:R-:W-:Y:S01]  /*6350*/  IMAD.IADD R78, R74, 0x1, R79 ;  /* 0x000000014a4e7824 */ /* 0x000fe200078e024f */
[----:B------:R-:W-:Y:S01]  /*6360*/  @P6 SHF.L.U32 R4, R73, 0x1f, RZ ;  /* 0x0000001f49046819 */ /* 0x000fe200000006ff */
[----:B------:R-:W-:Y:S01]  /*6370*/  IMAD.IADD R25, R22, 0x1, -R25 ;  /* 0x0000000116197824 */ /* 0x000fe200078e0a19 */
[----:B------:R-:W-:Y:S02]  /*6380*/  @P2 SEL R2, R5, R2, !P4 ;  /* 0x0000000205022207 */ /* 0x000fe40006000000 */
[----:B------:R-:W1:Y:S01]  /*6390*/  @P6 SYNCS.PHASECHK.TRANS64.TRYWAIT P1, [UR44+0x80], R4 ;  /* 0x00008004ff0065a7 */ /* 0x000e62000802112c */
[----:B------:R-:W-:Y:S02]  /*63a0*/  LOP3.LUT R0, R0, 0xffffff80, RZ, 0xc0, !PT ;  /* 0xffffff8000007812 */ /* 0x000fe400078ec0ff */
[----:B------:R-:W-:Y:S03]  /*63b0*/  LOP3.LUT R2, R2, 0x1, RZ, 0xc0, !PT ;  /* 0x0000000102027812 */ /* 0x000fe600078ec0ff */
[----:B------:R-:W-:Y:S01]  /*63c0*/  IMAD.IADD R0, R23, 0x1, R0 ;  /* 0x0000000117007824 */ /* 0x000fe200078e0200 */
[----:B------:R-:W-:Y:S03]  /*63d0*/  ISETP.NE.U32.AND P5, PT, R2, 0x1, PT ;  /* 0x000000010200780c */ /* 0x000fe60003fa5070 */
[----:B------:R-:W-:Y:S01]  /*63e0*/  IMAD R25, R25, 0x100000, R0 ;  /* 0x0010000019197824 */ /* 0x000fe200078e0200 */
[----:B------:R-:W-:Y:S01]  /*63f0*/  P2R R86, PR, RZ, 0x20 ;  /* 0x00000020ff567803 */ /* 0x000fe20000000000 */
[----:B------:R2:W4:Y:S01]  /*6400*/  SYNCS.PHASECHK.TRANS64.TRYWAIT P0, [R80+URZ+0xf0], R3 ;  /* 0x0000f003500075a7 */ /* 0x00052200080011ff */
[----:B-1----:R-:W-:Y:S01]  /*6410*/  @P6 SEL R85, RZ, 0x1, !P1 ;  /* 0x00000001ff556807 */ /* 0x002fe20004800000 */
[----:B--2---:R-:W-:Y:S06]  /*6420*/  @!P6 BRA `(.L_x_103) ;  /* 0x000000000068e947 */ /* 0x004fec0003800000 */
[----:B------:R-:W-:Y:S01]  /*6430*/  @P5 IMAD R5, R75, 0x4, R81 ;  /* 0x000000044b055824 */ /* 0x000fe200078e0251 */
[----:B------:R-:W-:Y:S01]  /*6440*/  ISETP.NE.AND P1, PT, R85, RZ, PT ;  /* 0x000000ff5500720c */ /* 0x000fe20003f25270 */
[----:B------:R-:W-:Y:S01]  /*6450*/  @P5 IMAD R2, R75, 0x4, R79 ;  /* 0x000000044b025824 */ /* 0x000fe200078e024f */
[----:B------:R-:W-:Y:S01]  /*6460*/  BSSY B0, `(.L_x_104) ;  /* 0x000000e000007945 */ /* 0x000fe20003800000 */
[----:B------:R-:W-:Y:S01]  /*6470*/  IMAD.MOV.U32 R46, RZ, RZ, RZ ;  /* 0x000000ffff2e7224 */ /* 0x000fe200078e00ff */
[----:B------:R-:W-:Y:S01]  /*6480*/  CS2R R50, SRZ ;  /* 0x0000000000327805 */ /* 0x000fe2000001ff00 */
[----:B------:R-:W-:Y:S01]  /*6490*/  @P5 IMAD.IADD R4, R74, 0x1, R5 ;  /* 0x000000014a045824 */ /* 0x000fe200078e0205 */
[----:B------:R-:W-:Y:S02]  /*64a0*/  CS2R R48, SRZ ;  /* 0x0000000000307805 */ /* 0x000fe4000001ff00 */
[----:B------:R-:W-:Y:S02]  /*64b0*/  CS2R R44, SRZ ;  /* 0x00000000002c7805 */ /* 0x000fe4000001ff00 */
[----:B------:R-:W-:Y:S02]  /*64c0*/  CS2R R58, SRZ ;  /* 0x00000000003a7805 */ /* 0x000fe4000001ff00 */
[----:B------:R-:W-:Y:S02]  /*64d0*/  CS2R R56, SRZ ;  /* 0x0000000000387805 */ /* 0x000fe4000001ff00 */
[----:B------:R-:W-:Y:S02]  /*64e0*/  CS2R R54, SRZ ;  /* 0x0000000000367805 */ /* 0x000fe4000001ff00 */
[----:B------:R-:W-:Y:S01]  /*64f0*/  CS2R R52, SRZ ;  /* 0x0000000000347805 */ /* 0x000fe2000001ff00 */
[----:B------:R-:W-:Y:S06]  /*6500*/  @P1 BRA `(.L_x_105) ;  /* 0x00000000000c1947 */ /* 0x000fec0003800000 */
[----:B------:R-:W-:Y:S04]  /*6510*/  SHF.L.U32 R5, R73, 0x1f, RZ ;  /* 0x0000001f49057819 */ /* 0x000fe800000006ff */
[----:B------:R-:W1:Y:S02]  /*6520*/  SYNCS.PHASECHK.TRANS64.TRYWAIT P1, [UR44+0x80], R5 ;  /* 0x00008005ff0075a7 */ /* 0x000e64000802112c */
[----:B-1----:R-:W-:Y:S05]  /*6530*/  @!P1 BRA `(.L_x_106) ;  /* 0x0000003000f89947 */ /* 0x002fea0003800000 */
.L_x_105:
[----:B------:R-:W-:Y:S05]  /*6540*/  BSYNC B0 ;  /* 0x0000000000007941 */ /* 0x000fea0003800000 */
.L_x_104:
[----:B------:R-:W-:Y:S01]  /*6550*/  ISETP.NE.AND P1, PT, R86, RZ, PT ;  /* 0x000000ff5600720c */ /* 0x000fe20003f25270 */
[----:B------:R-:W-:Y:S11]  /*6560*/  HFMA2 R83, -RZ, RZ, 0, 5.9604644775390625e-08 ;  /* 0x00000001ff537431 */ /* 0x000ff600000001ff */
[----:B------:R-:W-:Y:S01]  /*6570*/  @!UPT UIADD3 URZ, UPT, UPT, URZ, URZ, URZ ;  /* 0x000000fffffff290 */ /* 0x000fe2000fffe0ff */
[----:B------:R-:W-:Y:S05]  /*6580*/  @P1 WARPSYNC.ALL ;  /* 0x0000000000001948 */ /* 0x000fea0003800000 */
[----:B------:R2:W1:Y:S04]  /*6590*/  @P1 LDSM.16.M88.4 R48, [R2+0x400] ;  /* 0x000400000230183b */ /* 0x0004680000000200 */
[----:B------:R2:W1:Y:S04]  /*65a0*/  @P1 LDSM.16.M88.4 R44, [R4] ;  /* 0x00000000042c183b */ /* 0x0004680000000200 */
[----:B------:R2:W1:Y:S04]  /*65b0*/  @P1 LDSM.16.M88.4 R56, [R84+UR44+0x400] ;  /* 0x0004002c5438183b */ /* 0x0004680008000200 */
[----:B------:R2:W1:Y:S02]  /*65c0*/  @P1 LDSM.16.M88.4 R52, [R78+0x400] ;  /* 0x000400004e34183b */ /* 0x0004640000000200 */
.L_x_103:
[----:B------:R-:W-:Y:S05]  /*65d0*/  BSYNC B1 ;  /* 0x0000000000017941 */ /* 0x000fea0003800000 */
.L_x_102:
[----:B-1----:R-:W-:Y:S04]  /*65e0*/  SHF.R.U32.HI R5, RZ, 0x15, R25 ;  /* 0x00000015ff057819 */ /* 0x002fe80000011619 */
[----:B------:R-:W-:Y:S01]  /*65f0*/  LOP3.LUT P1, RZ, R5, 0x3, R64, 0x48, !PT ;  /* 0x0000000305ff7812 */ /* 0x000fe20007824840 */
[----:B------:R-:W-:Y:S01]  /*6600*/  @!UPT UIADD3 URZ, UPT, UPT, URZ, URZ, URZ ;  /* 0x000000fffffff290 */ /* 0x000fe2000fffe0ff */
[----:B----4-:R-:W-:Y:S11]  /*6610*/  @P0 BRA `(.L_x_107) ;  /* 0x0000000000080947 */ /* 0x010ff60003800000 */
[----:B------:R-:W1:Y:S02]  /*6620*/  SYNCS.PHASECHK.TRANS64.TRYWAIT P0, [R80+URZ+0xf0], R3 ;  /* 0x0000f003500075a7 */ /* 0x000e6400080011ff */
[----:B-1----:R-:W-:Y:S05]  /*6630*/  @!P0 BRA `(.L_x_108) ;  /* 0x0000003000d08947 */ /* 0x002fea0003800000 */
.L_x_107:
[----:B------:R-:W-:Y:S05]  /*6640*/  @!P1 BRA `(.L_x_109) ;  /* 0x0000000000409947 */ /* 0x000fea0003800000 */
[----:B------:R-:W4:Y:S01]  /*6650*/  LDCU.64 UR8, c[0x4][0x70] ;  /* 0x01000e00ff0877ac */ /* 0x000f220008000a00 */
[----:B-1----:R-:W-:Y:S01]  /*6660*/  MOV R3, 0x0 ;  /* 0x0000000000037802 */ /* 0x002fe20000000f00 */
[----:B------:R-:W-:Y:S02]  /*6670*/  HFMA2 R12, -RZ, RZ, 0, 5.9604644775390625e-08 ;  /* 0x00000001ff0c7431 */ /* 0x000fe400000001ff */
[----:B------:R-:W-:Y:S02]  /*6680*/  IMAD.MOV.U32 R8, RZ, RZ, 0x192 ;  /* 0x00000192ff087424 */ /* 0x000fe400078e00ff */
[----:B------:R-:W-:Y:S01]  /*6690*/  IMAD.MOV.U32 R13, RZ, RZ, RZ ;  /* 0x000000ffff0d7224 */ /* 0x000fe200078e00ff */
[----:B------:R-:W1:Y:S01]  /*66a0*/  LDCU.64 UR6, c[0x4][0x78] ;  /* 0x01000f00ff0677ac */ /* 0x000e620008000a00 */
[----:B--2---:R-:W2:Y:S01]  /*66b0*/  LDC.64 R2, c[0x4][R3] ;  /* 0x0100000003027b82 */ /* 0x004ea20000000a00 */
[----:B------:R-:W5:Y:S01]  /*66c0*/  LDCU.64 UR4, c[0x4][0x10] ;  /* 0x01000200ff0477ac */ /* 0x000f620008000a00 */
[----:B----4-:R-:W-:Y:S01]  /*66d0*/  MOV R5, UR9 ;  /* 0x0000000900057c02 */ /* 0x010fe20008000f00 */
[----:B------:R-:W-:Y:S01]  /*66e0*/  IMAD.U32 R4, RZ, RZ, UR8 ;  /* 0x00000008ff047e24 */ /* 0x000fe2000f8e00ff */
[----:B-1----:R-:W-:Y:S01]  /*66f0*/  MOV R7, UR7 ;  /* 0x0000000700077c02 */ /* 0x002fe20008000f00 */
[----:B------:R-:W-:Y:S01]  /*6700*/  IMAD.U32 R6, RZ, RZ, UR6 ;  /* 0x00000006ff067e24 */ /* 0x000fe2000f8e00ff */
[----:B-----5:R-:W-:Y:S01]  /*6710*/  MOV R11, UR5 ;  /* 0x00000005000b7c02 */ /* 0x020fe20008000f00 */
[----:B------:R-:W-:Y:S02]  /*6720*/  IMAD.U32 R10, RZ, RZ, UR4 ;  /* 0x00000004ff0a7e24 */ /* 0x000fe4000f8e00ff */
[----:B------:R-:W-:Y:S07]  /*6730*/  LEPC R20, `(.L_x_109) ;  /* 0x000000001014794e */ /* 0x000fee0000000000 */
[----:B--23--:R-:W-:Y:S05]  /*6740*/  CALL.ABS.NOINC R2 ;  /* 0x0000000002007343 */ /* 0x00cfea0003c00000 */
.L_x_109:
[----:B------:R-:W-:Y:S01]  /*6750*/  LOP3.LUT R20, R56, 0xffffe000, RZ, 0xc0, !PT ;  /* 0xffffe00038147812 */ /* 0x000fe200078ec0ff */
[----:B------:R-:W-:Y:S05]  /*6760*/  WARPSYNC.ALL ;  /* 0x0000000000007948 */ /* 0x000fea0003800000 */
[----:B------:R-:W-:Y:S01]  /*6770*/  R2UR UR4, R25 ;  /* 0x00000000190472ca */ /* 0x000fe200000e0000 */
[----:B------:R-:W-:Y:S01]  /*6780*/  IMAD.SHL.U32 R88, R75, 0x4, RZ ;  /* 0x000000044b587824 */ /* 0x000fe200078e00ff */
[----:B------:R-:W-:Y:S01]  /*6790*/  LOP3.LUT R21, R57, 0xffffe000, RZ, 0xc0, !PT ;  /* 0xffffe00039157812 */ /* 0x000fe200078ec0ff */
[----:B------:R-:W-:Y:S01]  /*67a0*/  BSSY.RECONVERGENT B0, `(.L_x_110) ;  /* 0x0000059000007945 */ /* 0x000fe20003800200 */
[----:B------:R-:W-:Y:S02]  /*67b0*/  LOP3.LUT R26, R59, 0xffffe000, RZ, 0xc0, !PT ;  /* 0xffffe0003b1a7812 */ /* 0x000fe400078ec0ff */
[----:B------:R-:W-:Y:S02]  /*67c0*/  LOP3.LUT R32, R53, 0xffffe000, RZ, 0xc0, !PT ;  /* 0xffffe00035207812 */ /* 0x000fe400078ec0ff */
[----:B------:R-:W-:Y:S02]  /*67d0*/  LOP3.LUT R33, R54, 0xffffe000, RZ, 0xc0, !PT ;  /* 0xffffe00036217812 */ /* 0x000fe400078ec0ff */
[----:B------:R-:W-:Y:S02]  /*67e0*/  IADD3 R81, PT, PT, R81, R88, RZ ;  /* 0x0000005851517210 */ /* 0x000fe40007ffe0ff */
[----:B------:R-:W-:Y:S01]  /*67f0*/  ISETP.NE.AND P0, PT, R76, RZ, PT ;  /* 0x000000ff4c00720c */ /* 0x000fe20003f05270 */
[----:B--2---:R-:W3:Y:S02]  /*6800*/  LDTM.16dp128bit.x8 R4, tmem[UR4] ;  /* 0x00000004000479ee */ /* 0x004ee40008180000 */
[----:B------:R-:W-:Y:S02]  /*6810*/  IMAD.IADD R82, R74, 0x1, R81 ;  /* 0x000000014a527824 */ /* 0x000fe400078e0251 */
[C---:B---3--:R-:W-:Y:S01]  /*6820*/  FMUL R0, R24.reuse, R4 ;  /* 0x0000000418007220 */ /* 0x048fe20000400000 */
[C---:B------:R-:W-:Y:S01]  /*6830*/  FMUL R2, R24.reuse, R5 ;  /* 0x0000000518027220 */ /* 0x040fe20000400000 */
[C---:B-1----:R-:W-:Y:S01]  /*6840*/  FMUL R3, R24.reuse, R6 ;  /* 0x0000000618037220 */ /* 0x042fe20000400000 */
[----:B------:R-:W-:Y:S01]  /*6850*/  FMUL R7, R24, R7 ;  /* 0x0000000718077220 */ /* 0x000fe20000400000 */
[C---:B------:R-:W-:Y:S01]  /*6860*/  FFMA R28, R27.reuse, R20, R0 ;  /* 0x000000141b1c7223 */ /* 0x040fe20000000000 */
[----:B------:R-:W-:Y:S01]  /*6870*/  LOP3.LUT R20, R58, 0xffffe000, RZ, 0xc0, !PT ;  /* 0xffffe0003a147812 */ /* 0x000fe200078ec0ff */
[C---:B------:R-:W-:Y:S01]  /*6880*/  FFMA R29, R27.reuse, R21, R2 ;  /* 0x000000151b1d7223 */ /* 0x040fe20000000002 */
[----:B------:R-:W-:Y:S01]  /*6890*/  LOP3.LUT R21, R52, 0xffffe000, RZ, 0xc0, !PT ;  /* 0xffffe00034157812 */ /* 0x000fe200078ec0ff */
[C---:B------:R-:W-:Y:S01]  /*68a0*/  FMUL R4, R24.reuse, R8 ;  /* 0x0000000818047220 */ /* 0x040fe20000400000 */
[----:B------:R-:W-:Y:S01]  /*68b0*/  F2FP.TF32.F32.PACK_B R28, R28 ;  /* 0x0000001cff1c723e */ /* 0x000fe200024050ff */
[----:B------:R-:W-:Y:S01]  /*68c0*/  FFMA R30, R27, R20, R3 ;  /* 0x000000141b1e7223 */ /* 0x000fe20000000003 */
[----:B------:R-:W-:Y:S01]  /*68d0*/  LOP3.LUT R20, R55, 0xffffe000, RZ, 0xc0, !PT ;  /* 0xffffe00037147812 */ /* 0x000fe200078ec0ff */
[C---:B------:R-:W-:Y:S01]  /*68e0*/  FMUL R5, R24.reuse, R9 ;  /* 0x0000000918057220 */ /* 0x040fe20000400000 */
[----:B------:R-:W-:Y:S01]  /*68f0*/  F2FP.TF32.F32.PACK_B R29, R29 ;  /* 0x0000001dff1d723e */ /* 0x000fe200024050ff */
[C---:B------:R-:W-:Y:S01]  /*6900*/  FMUL R6, R24.reuse, R10 ;  /* 0x0000000a18067220 */ /* 0x040fe20000400000 */
[----:B------:R-:W-:Y:S01]  /*6910*/  F2FP.TF32.F32.PACK_B R30, R30 ;  /* 0x0000001eff1e723e */ /* 0x000fe200024050ff */
[----:B------:R-:W-:Y:S01]  /*6920*/  FFMA R31, R27, R26, R7 ;  /* 0x0000001a1b1f7223 */ /* 0x000fe20000000007 */
[----:B------:R-:W-:Y:S01]  /*6930*/  LOP3.LUT R26, R49, 0xffffe000, RZ, 0xc0, !PT ;  /* 0xffffe000311a7812 */ /* 0x000fe200078ec0ff */
[----:B------:R-:W-:Y:S01]  /*6940*/  FMUL R11, R24, R11 ;  /* 0x0000000b180b7220 */ /* 0x000fe20000400000 */
[C---:B------:R-:W-:Y:S01]  /*6950*/  FFMA R4, R27.reuse, R21, R4 ;  /* 0x000000151b047223 */ /* 0x040fe20000000004 */
[----:B------:R-:W-:Y:S01]  /*6960*/  LOP3.LUT R21, R48, 0xffffe000, RZ, 0xc0, !PT ;  /* 0xffffe00030157812 */ /* 0x000fe200078ec0ff */
[C---:B------:R-:W-:Y:S01]  /*6970*/  FFMA R5, R27.reuse, R32, R5 ;  /* 0x000000201b057223 */ /* 0x040fe20000000005 */
[----:B------:R-:W-:Y:S01]  /*6980*/  F2FP.TF32.F32.PACK_B R31, R31 ;  /* 0x0000001fff1f723e */ /* 0x000fe200024050ff */
        /* <DEDUP_REMOVED lines=8> */
[----:B------:R1:W-:Y:S01]  /*6a10*/  STSM.16.M88.4 [R79+0x400], R28 ;  /* 0x0004001c4f007844 */ /* 0x0003e20000000200 */
[----:B------:R-:W-:Y:S01]  /*6a20*/  F2FP.TF32.F32.PACK_B R6, R6 ;  /* 0x00000006ff06723e */ /* 0x000fe200024050ff */
[C---:B------:R-:W-:Y:S01]  /*6a30*/  FMUL R10, R24.reuse, R14 ;  /* 0x0000000e180a7220 */ /* 0x040fe20000400000 */
[----:B------:R-:W-:Y:S01]  /*6a40*/  F2FP.TF32.F32.PACK_B R7, R7 ;  /* 0x00000007ff07723e */ /* 0x000fe200024050ff */
[----:B------:R-:W-:Y:S01]  /*6a50*/  FMUL R15, R24, R15 ;  /* 0x0000000f180f7220 */ /* 0x000fe20000400000 */
[C---:B------:R-:W-:Y:S01]  /*6a60*/  FFMA R8, R27.reuse, R21, R8 ;  /* 0x000000151b087223 */ /* 0x040fe20000000008 */
[C---:B------:R-:W-:Y:S01]  /*6a70*/  FFMA R9, R27.reuse, R26, R9 ;  /* 0x0000001a1b097223 */ /* 0x040fe20000000009 */
[C---:B------:R-:W-:Y:S01]  /*6a80*/  FFMA R10, R27.reuse, R33, R10 ;  /* 0x000000211b0a7223 */ /* 0x040fe2000000000a */
[----:B------:R1:W-:Y:S01]  /*6a90*/  STSM.16.M88.4 [R78+0x400], R4 ;  /* 0x000400044e007844 */ /* 0x0003e20000000200 */
[----:B------:R-:W-:Y:S01]  /*6aa0*/  LOP3.LUT R21, R44, 0xffffe000, RZ, 0xc0, !PT ;  /* 0xffffe0002c157812 */ /* 0x000fe200078ec0ff */
[----:B------:R-:W-:Y:S01]  /*6ab0*/  FFMA R11, R27, R20, R15 ;  /* 0x000000141b0b7223 */ /* 0x000fe2000000000f */
[----:B------:R-:W-:Y:S01]  /*6ac0*/  LOP3.LUT R20, R45, 0xffffe000, RZ, 0xc0, !PT ;  /* 0xffffe0002d147812 */ /* 0x000fe200078ec0ff */
[C---:B------:R-:W-:Y:S01]  /*6ad0*/  FMUL R12, R24.reuse, R16 ;  /* 0x00000010180c7220 */ /* 0x040fe20000400000 */
[----:B------:R-:W-:Y:S01]  /*6ae0*/  FMUL R13, R24, R17 ;  /* 0x00000011180d7220 */ /* 0x000fe20000400000 */
[----:B------:R-:W-:Y:S01]  /*6af0*/  LOP3.LUT R33, R46, 0xffffe000, RZ, 0xc0, !PT ;  /* 0xffffe0002e217812 */ /* 0x000fe200078ec0ff */
[C---:B------:R-:W-:Y:S01]  /*6b00*/  FMUL R14, R24.reuse, R18 ;  /* 0x00000012180e7220 */ /* 0x040fe20000400000 */
[----:B------:R-:W-:Y:S01]  /*6b10*/  LOP3.LUT R26, R47, 0xffffe000, RZ, 0xc0, !PT ;  /* 0xffffe0002f1a7812 */ /* 0x000fe200078ec0ff */
[----:B------:R-:W-:Y:S01]  /*6b20*/  FMUL R19, R24, R19 ;  /* 0x0000001318137220 */ /* 0x000fe20000400000 */
[C---:B------:R-:W-:Y:S01]  /*6b30*/  FFMA R12, R27.reuse, R21, R12 ;  /* 0x000000151b0c7223 */ /* 0x040fe2000000000c */
[C---:B------:R-:W-:Y:S01]  /*6b40*/  FFMA R13, R27.reuse, R20, R13 ;  /* 0x000000141b0d7223 */ /* 0x040fe2000000000d */
[C---:B------:R-:W-:Y:S01]  /*6b50*/  FFMA R14, R27.reuse, R33, R14 ;  /* 0x000000211b0e7223 */ /* 0x040fe2000000000e */
[----:B------:R-:W-:Y:S01]  /*6b60*/  FFMA R15, R27, R26, R19 ;  /* 0x0000001a1b0f7223 */ /* 0x000fe20000000013 */
[----:B------:R-:W-:Y:S02]  /*6b70*/  F2FP.TF32.F32.PACK_B R8, R8 ;  /* 0x00000008ff08723e */ /* 0x000fe400024050ff */
[----:B------:R-:W-:Y:S02]  /*6b80*/  F2FP.TF32.F32.PACK_B R9, R9 ;  /* 0x00000009ff09723e */ /* 0x000fe400024050ff */
[----:B------:R-:W-:Y:S02]  /*6b90*/  F2FP.TF32.F32.PACK_B R10, R10 ;  /* 0x0000000aff0a723e */ /* 0x000fe400024050ff */
[----:B------:R-:W-:Y:S02]  /*6ba0*/  F2FP.TF32.F32.PACK_B R11, R11 ;  /* 0x0000000bff0b723e */ /* 0x000fe400024050ff */
[----:B------:R-:W-:Y:S02]  /*6bb0*/  F2FP.TF32.F32.PACK_B R12, R12 ;  /* 0x0000000cff0c723e */ /* 0x000fe400024050ff */
[----:B------:R-:W-:Y:S01]  /*6bc0*/  F2FP.TF32.F32.PACK_B R13, R13 ;  /* 0x0000000dff0d723e */ /* 0x000fe200024050ff */
[----:B------:R1:W-:Y:S01]  /*6bd0*/  STSM.16.M88.4 [R81], R8 ;  /* 0x0000000851007844 */ /* 0x0003e20000000200 */
[----:B------:R-:W-:Y:S02]  /*6be0*/  F2FP.TF32.F32.PACK_B R14, R14 ;  /* 0x0000000eff0e723e */ /* 0x000fe400024050ff */
[----:B------:R-:W-:Y:S05]  /*6bf0*/  F2FP.TF32.F32.PACK_B R15, R15 ;  /* 0x0000000fff0f723e */ /* 0x000fea00024050ff */
[----:B------:R1:W-:Y:S01]  /*6c00*/  STSM.16.M88.4 [R82], R12 ;  /* 0x0000000c52007844 */ /* 0x0003e20000000200 */
[----:B------:R-:W-:Y:S01]  /*6c10*/  @!PT LDS RZ, [RZ] ;  /* 0x00000000fffff984 */ /* 0x000fe20000000800 */
[----:B------:R-:W-:Y:S01]  /*6c20*/  @!PT LDS RZ, [RZ] ;  /* 0x00000000fffff984 */ /* 0x000fe20000000800 */
[----:B------:R-:W-:Y:S01]  /*6c30*/  @!PT LDS RZ, [RZ] ;  /* 0x00000000fffff984 */ /* 0x000fe20000000800 */
[----:B------:R-:W-:Y:S01]  /*6c40*/  @!PT LDS RZ, [RZ] ;  /* 0x00000000fffff984 */ /* 0x000fe20000000800 */
[----:B------:R2:W-:Y:S07]  /*6c50*/  MEMBAR.ALL.CTA ;  /* 0x0000000000007992 */ /* 0x0005ee0000008000 */
[----:B--2---:R-:W2:Y:S02]  /*6c60*/  FENCE.VIEW.ASYNC.S ;  /* 0x00000000000073c6 */ /* 0x004ea40000000000 */
[----:B--2---:R-:W-:Y:S06]  /*6c70*/  BAR.SYNC.DEFER_BLOCKING 0x1, 0x80 ;  /* 0x0042000000007b1d */ /* 0x004fec0000010000 */
[----:B------:R-:W-:Y:S05]  /*6c80*/  @P0 BRA `(.L_x_111) ;  /* 0x0000000000280947 */ /* 0x000fea0003800000 */
[----:B------:R-:W2:Y:S01]  /*6c90*/  LDCU.64 UR6, c[0x0][0x348] ;  /* 0x00006900ff0677ac */ /* 0x000ea20008000a00 */
[----:B------:R-:W-:Y:S01]  /*6ca0*/  UIADD3 UR4, UPT, UPT, UR44, 0x400, URZ ;  /* 0x000004002c047890 */ /* 0x000fe2000fffe0ff */
[----:B------:R-:W-:Y:S05]  /*6cb0*/  UMOV UR51, UR36 ;  /* 0x0000002400337c82 */ /* 0x000fea0008000000 */
[----:B------:R-:W-:Y:S04]  /*6cc0*/  MOV R68, UR4 ;  /* 0x0000000400447c02 */ /* 0x000fe80008000f00 */
[----:B------:R-:W-:Y:S01]  /*6cd0*/  R2UR UR48, R68 ;  /* 0x00000000443072ca */ /* 0x000fe200000e0000 */
[----:B--2---:R-:W-:Y:S04]  /*6ce0*/  UIADD3 UR4, UP0, UPT, UR6, 0x680, URZ ;  /* 0x0000068006047890 */ /* 0x004fe8000ff1e0ff */
[----:B------:R-:W-:Y:S09]  /*6cf0*/  UIADD3.X UR5, UPT, UPT, URZ, UR7, URZ, UP0, !UPT ;  /* 0x00000007ff057290 */ /* 0x000ff200087fe4ff */
[----:B------:R2:W-:Y:S01]  /*6d00*/  UTMASTG.3D [UR48], [UR4] ;  /* 0x00000030040073b5 */ /* 0x0005e20008010000 */
[----:B------:R0:W-:Y:S01]  /*6d10*/  UTMACMDFLUSH ;  /* 0x00000000000079b7 */ /* 0x0001e20000000000 */
[----:B--2---:R-:W-:Y:S04]  /*6d20*/  DEPBAR.LE SB0, 0x1 ;  /* 0x000080400000791a */ /* 0x004fe80000000000 */
.L_x_111:
[----:B------:R-:W-:Y:S05]  /*6d30*/  BSYNC.RECONVERGENT B0 ;  /* 0x0000000000007941 */ /* 0x000fea0003800200 */
.L_x_110:
[----:B------:R-:W-:Y:S01]  /*6d40*/  BAR.SYNC.DEFER_BLOCKING 0x1, 0x80 ;  /* 0x0042000000007b1d */ /* 0x000fe20000010000 */
[----:B------:R-:W-:Y:S01]  /*6d50*/  ISETP.NE.AND P1, PT, R77, RZ, PT ;  /* 0x000000ff4d00720c */ /* 0x000fe20003f25270 */
[----:B------:R-:W-:Y:S01]  /*6d60*/  UISETP.NE.AND UP0, UPT, UR47, URZ, UPT ;  /* 0x000000ff2f00728c */ /* 0x000fe2000bf05270 */
[----:B------:R-:W-:Y:S11]  /*6d70*/  LEA R3, R83, UR44, 0x3 ;  /* 0x0000002c53037c11 */ /* 0x000ff6000f8e18ff */
[----:B-1----:R-:W-:Y:S01]  /*6d80*/  @P1 SHF.L.U32 R4, R73, 0x1f, RZ ;  /* 0x0000001f49041819 */ /* 0x002fe200000006ff */
[----:B------:R-:W-:Y:S06]  /*6d90*/  BRA.U !UP0, `(.L_x_112) ;  /* 0x0000000108247547 */ /* 0x000fec000b800000 */
[----:B------:R-:W1:Y:S01]  /*6da0*/  S2R R0, SR_CgaCtaId ;  /* 0x0000000000007919 */ /* 0x000e620000008800 */
[----:B------:R-:W-:Y:S01]  /*6db0*/  IMAD.U32 R2, RZ, RZ, UR46 ;  /* 0x0000002eff027e24 */ /* 0x000fe2000f8e00ff */
[----:B------:R-:W-:Y:S04]  /*6dc0*/  UIADD3 UR4, UPT, UPT, UR46, 0x1, URZ ;  /* 0x000000012e047890 */ /* 0x000fe8000fffe0ff */
[----:B------:R-:W-:Y:S01]  /*6dd0*/  @P1 LEA R2, R2, UR44, 0x3 ;  /* 0x0000002c02021c11 */ /* 0x000fe2000f8e18ff */
[----:B------:R-:W-:Y:S04]  /*6de0*/  UISETP.NE.AND UP0, UPT, UR4, 0x4, UPT ;  /* 0x000000040400788c */ /* 0x000fe8000bf05270 */
[----:B------:R-:W-:Y:S01]  /*6df0*/  @P1 VIADD R5, R2, 0xa0 ;  /* 0x000000a002051836 */ /* 0x000fe20000000000 */
[----:B------:R-:W-:Y:S04]  /*6e00*/  USEL UR46, UR4, URZ, UP0 ;  /* 0x000000ff042e7287 */ /* 0x000fe80008000000 */
[----:B-1----:R-:W-:Y:S04]  /*6e10*/  @P1 PRMT R0, R0, 0x654, R5 ;  /* 0x0000065400001816 */ /* 0x002fe80000000005 */
[----:B------:R1:W-:Y:S04]  /*6e20*/  @P1 SYNCS.ARRIVE.TRANS64.RED.A1T0 RZ, [R0+URZ], RZ ;  /* 0x000000ff00ff19a7 */ /* 0x0003e800081004ff */
.L_x_112:
[----:B------:R-:W2:Y:S01]  /*6e30*/  @P1 SYNCS.PHASECHK.TRANS64.TRYWAIT P0, [R3+URZ+0x80], R4 ;  /* 0x00008004030015a7 */ /* 0x000ea200080011ff */
[----:B------:R-:W-:Y:S01]  /*6e40*/  BSSY B1, `(.L_x_113) ;  /* 0x0000017000017945 */ /* 0x000fe20003800000 */
[----:B--2---:R-:W-:Y:S03]  /*6e50*/  @P1 SEL R85, RZ, 0x1, !P0 ;  /* 0x00000001ff551807 */ /* 0x004fe60004000000 */
[----:B------:R-:W-:Y:S05]  /*6e60*/  @!P1 BRA `(.L_x_114) ;  /* 0x0000000000509947 */ /* 0x000fea0003800000 */
[----:B------:R-:W-:Y:S01]  /*6e70*/  ISETP.NE.AND P1, PT, R86, RZ, PT ;  /* 0x000000ff5600720c */ /* 0x000fe20003f25270 */
[----:B------:R-:W-:Y:S01]  /*6e80*/  BSSY B0, `(.L_x_115) ;  /* 0x000000a000007945 */ /* 0x000fe20003800000 */
[----:B------:R-:W-:Y:S11]  /*6e90*/  ISETP.NE.AND P0, PT, R85, RZ, PT ;  /* 0x000000ff5500720c */ /* 0x000ff60003f05270 */
[----:B------:R-:W-:Y:S04]  /*6ea0*/  @P1 IMAD R4, R83, 0x2000, R84 ;  /* 0x0000200053041824 */ /* 0x000fe800078e0254 */
[----:B------:R-:W-:Y:S04]  /*6eb0*/  @P1 VIADD R7, R4, UR44 ;  /* 0x0000002c04071c36 */ /* 0x000fe80008000000 */
[----:B------:R-:W-:Y:S01]  /*6ec0*/  @P1 IMAD.IADD R2, R74, 0x1, R7 ;  /* 0x000000014a021824 */ /* 0x000fe200078e0207 */
[----:B------:R-:W-:Y:S01]  /*6ed0*/  @P1 IADD3 R5, PT, PT, R88, R7, RZ ;  /* 0x0000000758051210 */ /* 0x000fe20007ffe0ff */
[----:B------:R-:W-:Y:S06]  /*6ee0*/  @P0 BRA `(.L_x_116) ;  /* 0x00000000000c0947 */ /* 0x000fec0003800000 */
[----:B-1----:R-:W-:Y:S04]  /*6ef0*/  SHF.L.U32 R0, R73, 0x1f, RZ ;  /* 0x0000001f49007819 */ /* 0x002fe800000006ff */
[----:B------:R-:W1:Y:S02]  /*6f00*/  SYNCS.PHASECHK.TRANS64.TRYWAIT P0, [R3+URZ+0x80], R0 ;  /* 0x00008000030075a7 */ /* 0x000e6400080011ff */
[----:B-1----:R-:W-:Y:S05]  /*6f10*/  @!P0 BRA `(.L_x_117) ;  /* 0x0000002800ac8947 */ /* 0x002fea0003800000 */
.L_x_116:
[----:B------:R-:W-:Y:S05]  /*6f20*/  BSYNC B0 ;  /* 0x0000000000007941 */ /* 0x000fea0003800000 */
.L_x_115:
[----:B------:R-:W-:Y:S02]  /*6f30*/  ISETP.NE.AND P0, PT, R86, RZ, PT ;  /* 0x000000ff5600720c */ /* 0x000fe40003f05270 */
[----:B------:R-:W-:Y:S11]  /*6f40*/  IADD3 R83, PT, PT, R83, 0x1, RZ ;  /* 0x0000000153537810 */ /* 0x000ff60007ffe0ff */
[----:B-1----:R-:W-:Y:S01]  /*6f50*/  @P0 IMAD.IADD R0, R74, 0x1, R5 ;  /* 0x000000014a000824 */ /* 0x002fe200078e0205 */
[----:B------:R-:W-:Y:S05]  /*6f60*/  @P0 WARPSYNC.ALL ;  /* 0x0000000000000948 */ /* 0x000fea0003800000 */
[----:B------:R2:W3:Y:S04]  /*6f70*/  @P0 LDSM.16.M88.4 R56, [R4+UR44+0x400] ;  /* 0x0004002c0438083b */ /* 0x0004e80008000200 */
[----:B------:R2:W4:Y:S04]  /*6f80*/  @P0 LDSM.16.M88.4 R52, [R2+0x400] ;  /* 0x000400000234083b */ /* 0x0005280000000200 */
[----:B------:R2:W1:Y:S04]  /*6f90*/  @P0 LDSM.16.M88.4 R48, [R5+0x400] ;  /* 0x000400000530083b */ /* 0x0004680000000200 */
[----:B------:R2:W1:Y:S02]  /*6fa0*/  @P0 LDSM.16.M88.4 R44, [R0+0x400] ;  /* 0x00040000002c083b */ /* 0x0004640000000200 */
.L_x_114:
[----:B------:R-:W-:Y:S05]  /*6fb0*/  BSYNC B1 ;  /* 0x0000000000017941 */ /* 0x000fea0003800000 */
.L_x_113:
[----:B------:R-:W-:Y:S05]  /*6fc0*/  VIADD R3, R25, 0x20 ;  /* 0x0000002019037836 */ /* 0x000fea0000000000 */
[----:B------:R-:W-:Y:S04]  /*6fd0*/  SHF.R.U32.HI R3, RZ, 0x15, R3 ;  /* 0x00000015ff037819 */ /* 0x000fe80000011603 */
[----:B------:R-:W-:Y:S11]  /*6fe0*/  LOP3.LUT P0, RZ, R3, 0x3, R64, 0x48, !PT ;  /* 0x0000000303ff7812 */ /* 0x000ff60007804840 */
[----:B------:R-:W-:Y:S02]  /*6ff0*/  @!UPT UIADD3 URZ, UPT, UPT, URZ, URZ, URZ ;  /* 0x000000fffffff290 */ /* 0x000fe4000fffe0ff */
[----:B------:R-:W-:Y:S05]  /*7000*/  @!P0 BRA `(.L_x_118) ;  /* 0x0000000000408947 */ /* 0x000fea0003800000 */
[----:B------:R-:W5:Y:S01]  /*7010*/  LDCU.64 UR8, c[0x4][0x70] ;  /* 0x01000e00ff0877ac */ /* 0x000f620008000a00 */
[----:B------:R-:W-:Y:S01]  /*7020*/  MOV R3, 0x0 ;  /* 0x0000000000037802 */ /* 0x000fe20000000f00 */
[----:B------:R-:W-:Y:S02]  /*7030*/  HFMA2 R12, -RZ, RZ, 0, 5.9604644775390625e-08 ;  /* 0x00000001ff0c7431 */ /* 0x000fe400000001ff */
[----:B------:R-:W-:Y:S02]  /*7040*/  IMAD.MOV.U32 R8, RZ, RZ, 0x192 ;  /* 0x00000192ff087424 */ /* 0x000fe400078e00ff */
[----:B------:R-:W-:Y:S01]  /*7050*/  IMAD.MOV.U32 R13, RZ, RZ, RZ ;  /* 0x000000ffff0d7224 */ /* 0x000fe200078e00ff */
[----:B------:R-:W3:Y:S01]  /*7060*/  LDCU.64 UR6, c[0x4][0x78] ;  /* 0x01000f00ff0677ac */ /* 0x000ee20008000a00 */
[----:B--2---:R-:W2:Y:S01]  /*7070*/  LDC.64 R2, c[0x4][R3] ;  /* 0x0100000003027b82 */ /* 0x004ea20000000a00 */
[----:B------:R-:W4:Y:S01]  /*7080*/  LDCU.64 UR4, c[0x4][0x10] ;  /* 0x01000200ff0477ac */ /* 0x000f220008000a00 */
[----:B-----5:R-:W-:Y:S01]  /*7090*/  MOV R5, UR9 ;  /* 0x0000000900057c02 */ /* 0x020fe20008000f00 */
[----:B------:R-:W-:Y:S01]  /*70a0*/  IMAD.U32 R4, RZ, RZ, UR8 ;  /* 0x00000008ff047e24 */ /* 0x000fe2000f8e00ff */
[----:B---3--:R-:W-:Y:S01]  /*70b0*/  MOV R7, UR7 ;  /* 0x0000000700077c02 */ /* 0x008fe20008000f00 */
[----:B------:R-:W-:Y:S01]  /*70c0*/  IMAD.U32 R6, RZ, RZ, UR6 ;  /* 0x00000006ff067e24 */ /* 0x000fe2000f8e00ff */
[----:B----4-:R-:W-:Y:S01]  /*70d0*/  MOV R11, UR5 ;  /* 0x00000005000b7c02 */ /* 0x010fe20008000f00 */
[----:B------:R-:W-:Y:S02]  /*70e0*/  IMAD.U32 R10, RZ, RZ, UR4 ;  /* 0x00000004ff0a7e24 */ /* 0x000fe4000f8e00ff */
[----:B------:R-:W-:Y:S07]  /*70f0*/  LEPC R20, `(.L_x_118) ;  /* 0x000000001014794e */ /* 0x000fee0000000000 */
[----:B-12---:R-:W-:Y:S05]  /*7100*/  CALL.ABS.NOINC R2 ;  /* 0x0000000002007343 */ /* 0x006fea0003c00000 */
.L_x_118:
[----:B---3--:R-:W-:Y:S01]  /*7110*/  LOP3.LUT R20, R56, 0xffffe000, RZ, 0xc0, !PT ;  /* 0xffffe00038147812 */ /* 0x008fe200078ec0ff */
[----:B------:R-:W-:Y:S05]  /*7120*/  WARPSYNC.ALL ;  /* 0x0000000000007948 */ /* 0x000fea0003800000 */
[----:B------:R-:W-:Y:S01]  /*7130*/  R2UR UR4, R25 ;  /* 0x00000000190472ca */ /* 0x000fe200000e0000 */
[----:B------:R-:W3:Y:S01]  /*7140*/  S2R R87, SR_CgaCtaId ;  /* 0x0000000000577919 */ /* 0x000ee20000008800 */
[----:B------:R-:W-:Y:S01]  /*7150*/  LOP3.LUT R21, R57, 0xffffe000, RZ, 0xc0, !PT ;  /* 0xffffe00039157812 */ /* 0x000fe200078ec0ff */
[----:B------:R-:W-:Y:S01]  /*7160*/  IMAD.U32 R40, RZ, RZ, UR46 ;  /* 0x0000002eff287e24 */ /* 0x000fe2000f8e00ff */
[----:B------:R-:W-:Y:S01]  /*7170*/  LOP3.LUT R41, R58, 0xffffe000, RZ, 0xc0, !PT ;  /* 0xffffe0003a297812 */ /* 0x000fe200078ec0ff */
[----:B------:R-:W-:Y:S01]  /*7180*/  BSSY.RECONVERGENT B0, `(.L_x_119) ;  /* 0x000005c000007945 */ /* 0x000fe20003800200 */
[----:B-1----:R-:W-:Y:S02]  /*7190*/  LOP3.LUT R26, R48, 0xffffe000, RZ, 0xc0, !PT ;  /* 0xffffe000301a7812 */ /* 0x002fe400078ec0ff */
[----:B------:R-:W-:Y:S02]  /*71a0*/  ISETP.NE.AND P6, PT, R77, RZ, PT ;  /* 0x000000ff4d00720c */ /* 0x000fe40003fc5270 */
[----:B------:R-:W-:Y:S02]  /*71b0*/  ISETP.NE.AND P0, PT, R76, RZ, PT ;  /* 0x000000ff4c00720c */ /* 0x000fe40003f05270 */
[----:B------:R-:W-:Y:S01]  /*71c0*/  LEA R89, R83, UR44, 0x3 ;  /* 0x0000002c53597c11 */ /* 0x000fe2000f8e18ff */
[----:B--2---:R-:W1:Y:S08]  /*71d0*/  LDTM.16dp128bit.x8 R4, tmem[UR4+0x20] ;  /* 0x00002004000479ee */ /* 0x004e700008180000 */
[----:B------:R-:W-:Y:S02]  /*71e0*/  @P6 LEA R40, R40, UR44, 0x3 ;  /* 0x0000002c28286c11 */ /* 0x000fe4000f8e18ff */
[----:B------:R-:W-:Y:S03]  /*71f0*/  @P6 SHF.L.U32 R90, R73, 0x1f, RZ ;  /* 0x0000001f495a6819 */ /* 0x000fe600000006ff */
[----:B------:R-:W-:Y:S05]  /*7200*/  @P6 VIADD R40, R40, 0xa0 ;  /* 0x000000a028286836 */ /* 0x000fea0000000000 */
[----:B---3--:R-:W-:Y:S01]  /*7210*/  @P6 PRMT R40, R87, 0x654, R40 ;  /* 0x0000065457286816 */ /* 0x008fe20000000028 */
[C---:B-1----:R-:W-:Y:S01]  /*7220*/  FMUL R0, R24.reuse, R4 ;  /* 0x0000000418007220 */ /* 0x042fe20000400000 */
[C---:B------:R-:W-:Y:S01]  /*7230*/  FMUL R2, R24.reuse, R5 ;  /* 0x0000000518027220 */ /* 0x040fe20000400000 */
[C---:B------:R-:W-:Y:S01]  /*7240*/  FMUL R3, R24.reuse, R10 ;  /* 0x0000000a18037220 */ /* 0x040fe20000400000 */
[----:B------:R-:W-:Y:S01]  /*7250*/  FMUL R4, R24, R11 ;  /* 0x0000000b18047220 */ /* 0x000fe20000400000 */
[C---:B------:R-:W-:Y:S01]  /*7260*/  FFMA R28, R27.reuse, R20, R0 ;  /* 0x000000141b1c7223 */ /* 0x040fe20000000000 */
[----:B----4-:R-:W-:Y:S01]  /*7270*/  LOP3.LUT R20, R52, 0xffffe000, RZ, 0xc0, !PT ;  /* 0xffffe00034147812 */ /* 0x010fe200078ec0ff */
        /* <DEDUP_REMOVED lines=8> */
[----:B------:R-:W-:Y:S01]  /*7300*/  FFMA R31, R27, R21, R2 ;  /* 0x000000151b1f7223 */ /* 0x000fe20000000002 */
[----:B------:R-:W-:Y:S01]  /*7310*/  LOP3.LUT R21, R53, 0xffffe000, RZ, 0xc0, !PT ;  /* 0xffffe00035157812 */ /* 0x000fe200078ec0ff */
[C---:B------:R-:W-:Y:S01]  /*7320*/  FMUL R0, R24.reuse, R8 ;  /* 0x0000000818007220 */ /* 0x040fe20000400000 */
[----:B------:R-:W-:Y:S01]  /*7330*/  F2FP.TF32.F32.PACK_B R30, R30 ;  /* 0x0000001eff1e723e */ /* 0x000fe200024050ff */
[----:B------:R-:W-:Y:S01]  /*7340*/  FMUL R2, R24, R9 ;  /* 0x0000000918027220 */ /* 0x000fe20000400000 */
[----:B------:R-:W-:Y:S01]  /*7350*/  F2FP.TF32.F32.PACK_B R31, R31 ;  /* 0x0000001fff1f723e */ /* 0x000fe200024050ff */
[C---:B------:R-:W-:Y:S01]  /*7360*/  FFMA R32, R27.reuse, R20, R0 ;  /* 0x000000141b207223 */ /* 0x040fe20000000000 */
[----:B------:R-:W-:Y:S01]  /*7370*/  LOP3.LUT R20, R54, 0xffffe000, RZ, 0xc0, !PT ;  /* 0xffffe00036147812 */ /* 0x000fe200078ec0ff */
[----:B------:R-:W-:Y:S01]  /*7380*/  FFMA R33, R27, R21, R2 ;  /* 0x000000151b217223 */ /* 0x000fe20000000002 */
[----:B------:R-:W-:Y:S01]  /*7390*/  LOP3.LUT R21, R49, 0xffffe000, RZ, 0xc0, !PT ;  /* 0xffffe00031157812 */ /* 0x000fe200078ec0ff */
[----:B------:R1:W-:Y:S01]  /*73a0*/  STSM.16.M88.4 [R79+0x2400], R28 ;  /* 0x0024001c4f007844 */ /* 0x0003e20000000200 */
[----:B------:R-:W-:Y:S01]  /*73b0*/  F2FP.TF32.F32.PACK_B R32, R32 ;  /* 0x00000020ff20723e */ /* 0x000fe200024050ff */
[C---:B------:R-:W-:Y:S01]  /*73c0*/  FFMA R34, R27.reuse, R20, R3 ;  /* 0x000000141b227223 */ /* 0x040fe20000000003 */
[----:B------:R-:W-:Y:S01]  /*73d0*/  LOP3.LUT R20, R50, 0xffffe000, RZ, 0xc0, !PT ;  /* 0xffffe00032147812 */ /* 0x000fe200078ec0ff */
[C---:B------:R-:W-:Y:S01]  /*73e0*/  FMUL R5, R24.reuse, R12 ;  /* 0x0000000c18057220 */ /* 0x040fe20000400000 */
[----:B------:R-:W-:Y:S01]  /*73f0*/  F2FP.TF32.F32.PACK_B R33, R33 ;  /* 0x00000021ff21723e */ /* 0x000fe200024050ff */
[C---:B------:R-:W-:Y:S01]  /*7400*/  FMUL R6, R24.reuse, R13 ;  /* 0x0000000d18067220 */ /* 0x040fe20000400000 */
[----:B------:R-:W-:Y:S01]  /*7410*/  F2FP.TF32.F32.PACK_B R34, R34 ;  /* 0x00000022ff22723e */ /* 0x000fe200024050ff */
[----:B------:R-:W-:Y:S01]  /*7420*/  FMUL R7, R24, R14 ;  /* 0x0000000e18077220 */ /* 0x000fe20000400000 */
[----:B------:R-:W-:Y:S01]  /*7430*/  FFMA R35, R27, R41, R4 ;  /* 0x000000291b237223 */ /* 0x000fe20000000004 */
[----:B------:R-:W-:Y:S01]  /*7440*/  LOP3.LUT R41, R51, 0xffffe000, RZ, 0xc0, !PT ;  /* 0xffffe00033297812 */ /* 0x000fe200078ec0ff */
[C---:B------:R-:W-:Y:S01]  /*7450*/  FFMA R36, R27.reuse, R26, R5 ;  /* 0x0000001a1b247223 */ /* 0x040fe20000000005 */
[----:B------:R-:W-:Y:S01]  /*7460*/  LOP3.LUT R26, R46, 0xffffe000, RZ, 0xc0, !PT ;  /* 0xffffe0002e1a7812 */ /* 0x000fe200078ec0ff */
[C---:B------:R-:W-:Y:S01]  /*7470*/  FFMA R37, R27.reuse, R21, R6 ;  /* 0x000000151b257223 */ /* 0x040fe20000000006 */
[----:B------:R-:W-:Y:S01]  /*7480*/  FMUL R8, R24, R15 ;  /* 0x0000000f18087220 */ /* 0x000fe20000400000 */
[----:B------:R-:W-:Y:S01]  /*7490*/  FFMA R38, R27, R20, R7 ;  /* 0x000000141b267223 */ /* 0x000fe20000000007 */
[----:B------:R-:W-:Y:S01]  /*74a0*/  LOP3.LUT R20, R44, 0xffffe000, RZ, 0xc0, !PT ;  /* 0xffffe0002c147812 */ /* 0x000fe200078ec0ff */
[C---:B------:R-:W-:Y:S01]  /*74b0*/  FMUL R9, R24.reuse, R16 ;  /* 0x0000001018097220 */ /* 0x040fe20000400000 */
[----:B------:R-:W-:Y:S01]  /*74c0*/  LOP3.LUT R21, R45, 0xffffe000, RZ, 0xc0, !PT ;  /* 0xffffe0002d157812 */ /* 0x000fe200078ec0ff */
[----:B------:R-:W-:Y:S01]  /*74d0*/  FFMA R39, R27, R41, R8 ;  /* 0x000000291b277223 */ /* 0x000fe20000000008 */
[C---:B------:R-:W-:Y:S01]  /*74e0*/  FMUL R10, R24.reuse, R17 ;  /* 0x00000011180a7220 */ /* 0x040fe20000400000 */
[C---:B------:R-:W-:Y:S01]  /*74f0*/  FMUL R11, R24.reuse, R18 ;  /* 0x00000012180b7220 */ /* 0x040fe20000400000 */
[----:B------:R-:W-:Y:S01]  /*7500*/  LOP3.LUT R41, R47, 0xffffe000, RZ, 0xc0, !PT ;  /* 0xffffe0002f297812 */ /* 0x000fe200078ec0ff */
[----:B------:R-:W-:Y:S01]  /*7510*/  FMUL R12, R24, R19 ;  /* 0x00000013180c7220 */ /* 0x000fe20000400000 */
[----:B------:R-:W-:Y:S02]  /*7520*/  F2FP.TF32.F32.PACK_B R35, R35 ;  /* 0x00000023ff23723e */ /* 0x000fe400024050ff */
[----:B------:R-:W-:Y:S02]  /*7530*/  F2FP.TF32.F32.PACK_B R36, R36 ;  /* 0x00000024ff24723e */ /* 0x000fe400024050ff */
[----:B------:R-:W-:Y:S01]  /*7540*/  F2FP.TF32.F32.PACK_B R37, R37 ;  /* 0x00000025ff25723e */ /* 0x000fe200024050ff */
[----:B------:R2:W-:Y:S01]  /*7550*/  STSM.16.M88.4 [R78+0x2400], R32 ;  /* 0x002400204e007844 */ /* 0x0005e20000000200 */
[----:B------:R-:W-:Y:S01]  /*7560*/  F2FP.TF32.F32.PACK_B R38, R38 ;  /* 0x00000026ff26723e */ /* 0x000fe200024050ff */
[C---:B-1----:R-:W-:Y:S01]  /*7570*/  FFMA R28, R27.reuse, R20, R9 ;  /* 0x000000141b1c7223 */ /* 0x042fe20000000009 */
[C---:B------:R-:W-:Y:S01]  /*7580*/  FFMA R29, R27.reuse, R21, R10 ;  /* 0x000000151b1d7223 */ /* 0x040fe2000000000a */
[C---:B------:R-:W-:Y:S01]  /*7590*/  FFMA R30, R27.reuse, R26, R11 ;  /* 0x0000001a1b1e7223 */ /* 0x040fe2000000000b */
[----:B------:R-:W-:Y:S01]  /*75a0*/  FFMA R31, R27, R41, R12 ;  /* 0x000000291b1f7223 */ /* 0x000fe2000000000c */
[----:B------:R-:W-:Y:S02]  /*75b0*/  F2FP.TF32.F32.PACK_B R39, R39 ;  /* 0x00000027ff27723e */ /* 0x000fe400024050ff */
[----:B------:R-:W-:Y:S02]  /*75c0*/  F2FP.TF32.F32.PACK_B R28, R28 ;  /* 0x0000001cff1c723e */ /* 0x000fe400024050ff */
[----:B------:R-:W-:Y:S01]  /*75d0*/  F2FP.TF32.F32.PACK_B R29, R29 ;  /* 0x0000001dff1d723e */ /* 0x000fe200024050ff */
[----:B------:R2:W-:Y:S01]  /*75e0*/  STSM.16.M88.4 [R81+0x2000], R36 ;  /* 0x0020002451007844 */ /* 0x0005e20000000200 */
[----:B------:R-:W-:Y:S02]  /*75f0*/  F2FP.TF32.F32.PACK_B R30, R30 ;  /* 0x0000001eff1e723e */ /* 0x000fe400024050ff */
[----:B------:R-:W-:Y:S05]  /*7600*/  F2FP.TF32.F32.PACK_B R31, R31 ;  /* 0x0000001fff1f723e */ /* 0x000fea00024050ff */
[----:B------:R2:W-:Y:S01]  /*7610*/  STSM.16.M88.4 [R82+0x2000], R28 ;  /* 0x0020001c52007844 */ /* 0x0005e20000000200 */
[----:B------:R-:W-:Y:S01]  /*7620*/  @!PT LDS RZ, [RZ] ;  /* 0x00000000fffff984 */ /* 0x000fe20000000800 */
[----:B------:R-:W-:Y:S01]  /*7630*/  @!PT LDS RZ, [RZ] ;  /* 0x00000000fffff984 */ /* 0x000fe20000000800 */
[----:B------:R-:W-:Y:S01]  /*7640*/  @!PT LDS RZ, [RZ] ;  /* 0x00000000fffff984 */ /* 0x000fe20000000800 */
[----:B------:R-:W-:Y:S01]  /*7650*/  @!PT LDS RZ, [RZ] ;  /* 0x00000000fffff984 */ /* 0x000fe20000000800 */
[----:B------:R1:W-:Y:S07]  /*7660*/  MEMBAR.ALL.CTA ;  /* 0x0000000000007992 */ /* 0x0003ee0000008000 */
[----:B-1----:R-:W1:Y:S02]  /*7670*/  FENCE.VIEW.ASYNC.S ;  /* 0x00000000000073c6 */ /* 0x002e640000000000 */
[----:B-1----:R-:W-:Y:S06]  /*7680*/  BAR.SYNC.DEFER_BLOCKING 0x1, 0x80 ;  /* 0x0042000000007b1d */ /* 0x002fec0000010000 */
[----:B------:R-:W-:Y:S05]  /*7690*/  @P0 BRA `(.L_x_120) ;  /* 0x0000000000280947 */ /* 0x000fea0003800000 */
[----:B------:R-:W1:Y:S01]  /*76a0*/  LDCU.64 UR6, c[0x0][0x348] ;  /* 0x00006900ff0677ac */ /* 0x000e620008000a00 */
[----:B------:R-:W-:Y:S02]  /*76b0*/  UIADD3 UR9, UPT, UPT, UR49, 0x20, URZ ;  /* 0x0000002031097890 */ /* 0x000fe4000fffe0ff */
[----:B------:R-:W-:Y:S01]  /*76c0*/  UIADD3 UR8, UPT, UPT, UR44, 0x2400, URZ ;  /* 0x000024002c087890 */ /* 0x000fe2000fffe0ff */
[----:B------:R-:W-:Y:S01]  /*76d0*/  UMOV UR10, UR50 ;  /* 0x00000032000a7c82 */ /* 0x000fe20008000000 */
[----:B------:R-:W-:Y:S01]  /*76e0*/  UMOV UR11, UR36 ;  /* 0x00000024000b7c82 */ /* 0x000fe20008000000 */
[----:B-1----:R-:W-:Y:S04]  /*76f0*/  UIADD3 UR4, UP0, UPT, UR6, 0x680, URZ ;  /* 0x0000068006047890 */ /* 0x002fe8000ff1e0ff */
[----:B------:R-:W-:Y:S09]  /*7700*/  UIADD3.X UR5, UPT, UPT, URZ, UR7, URZ, UP0, !UPT ;  /* 0x00000007ff057290 */ /* 0x000ff200087fe4ff */
[----:B------:R1:W-:Y:S01]  /*7710*/  UTMASTG.3D [UR8], [UR4] ;  /* 0x00000008040073b5 */ /* 0x0003e20008010000 */
[----:B------:R0:W-:Y:S01]  /*7720*/  UTMACMDFLUSH ;  /* 0x00000000000079b7 */ /* 0x0001e20000000000 */
[----:B-1----:R-:W-:Y:S04]  /*7730*/  DEPBAR.LE SB0, 0x1 ;  /* 0x000080400000791a */ /* 0x002fe80000000000 */
.L_x_120:
[----:B------:R-:W-:Y:S05]  /*7740*/  BSYNC.RECONVERGENT B0 ;  /* 0x0000000000007941 */ /* 0x000fea0003800200 */
.L_x_119:
[----:B------:R-:W-:Y:S01]  /*7750*/  BAR.SYNC.DEFER_BLOCKING 0x1, 0x80 ;  /* 0x0042000000007b1d */ /* 0x000fe20000010000 */
[----:B------:R-:W-:Y:S04]  /*7760*/  UIADD3 UR4, UPT, UPT, UR46, 0x1, URZ ;  /* 0x000000012e047890 */ /* 0x000fe8000fffe0ff */
[----:B------:R-:W-:Y:S04]  /*7770*/  UISETP.NE.AND UP0, UPT, UR4, 0x4, UPT ;  /* 0x000000040400788c */ /* 0x000fe8000bf05270 */
[----:B------:R-:W-:Y:S01]  /*7780*/  USEL UR45, UR4, URZ, UP0 ;  /* 0x000000ff042d7287 */ /* 0x000fe20008000000 */
[----:B------:R1:W-:Y:S01]  /*7790*/  @P6 SYNCS.ARRIVE.TRANS64.RED.A1T0 RZ, [R40+URZ], RZ ;  /* 0x000000ff28ff69a7 */ /* 0x0003e200081004ff */
[----:B------:R-:W-:Y:S01]  /*77a0*/  BSSY B1, `(.L_x_121) ;  /* 0x0000018000017945 */ /* 0x000fe20003800000 */
[----:B------:R-:W3:Y:S02]  /*77b0*/  @P6 SYNCS.PHASECHK.TRANS64.TRYWAIT P0, [R89+URZ+0x80], R90 ;  /* 0x0000805a590065a7 */ /* 0x000ee400080011ff */
[----:B---3--:R-:W-:Y:S01]  /*77c0*/  @P6 SEL R85, RZ, 0x1, !P0 ;  /* 0x00000001ff556807 */ /* 0x008fe20004000000 */
[----:B-1----:R-:W-:Y:S06]  /*77d0*/  @!P6 BRA `(.L_x_122) ;  /* 0x000000000050e947 */ /* 0x002fec0003800000 */
        /* <DEDUP_REMOVED lines=8> */
[----:B------:R-:W-:Y:S04]  /*7860*/  SHF.L.U32 R4, R73, 0x1f, RZ ;  /* 0x0000001f49047819 */ /* 0x000fe800000006ff */
[----:B------:R-:W1:Y:S02]  /*7870*/  SYNCS.PHASECHK.TRANS64.TRYWAIT P0, [R89+URZ+0x80], R4 ;  /* 0x00008004590075a7 */ /* 0x000e6400080011ff */
[----:B-1----:R-:W-:Y:S05]  /*7880*/  @!P0 BRA `(.L_x_125) ;  /* 0x0000002000648947 */ /* 0x002fea0003800000 */
.L_x_124:
[----:B------:R-:W-:Y:S05]  /*7890*/  BSYNC B0 ;  /* 0x0000000000007941 */ /* 0x000fea0003800000 */
.L_x_123:
        /* <DEDUP_REMOVED lines=8> */
.L_x_122:
[----:B------:R-:W-:Y:S05]  /*7920*/  BSYNC B1 ;  /* 0x0000000000017941 */ /* 0x000fea0003800000 */
.L_x_121:
[----:B-1----:R-:W-:Y:S05]  /*7930*/  VIADD R3, R25, 0x40 ;  /* 0x0000004019037836 */ /* 0x002fea0000000000 */
[----:B------:R-:W-:Y:S04]  /*7940*/  SHF.R.U32.HI R3, RZ, 0x15, R3 ;  /* 0x00000015ff037819 */ /* 0x000fe80000011603 */
[----:B------:R-:W-:Y:S11]  /*7950*/  LOP3.LUT P0, RZ, R3, 0x3, R64, 0x48, !PT ;  /* 0x0000000303ff7812 */ /* 0x000ff60007804840 */
[----:B------:R-:W-:Y:S02]  /*7960*/  @!UPT UIADD3 URZ, UPT, UPT, URZ, URZ, URZ ;  /* 0x000000fffffff290 */ /* 0x000fe4000fffe0ff */
[----:B------:R-:W-:Y:S05]  /*7970*/  @!P0 BRA `(.L_x_126) ;  /* 0x0000000000408947 */ /* 0x000fea0003800000 */
[----:B------:R-:W1:Y:S01]  /*7980*/  LDCU.64 UR8, c[0x4][0x70] ;  /* 0x01000e00ff0877ac */ /* 0x000e620008000a00 */
[----:B------:R-:W-:Y:S01]  /*7990*/  MOV R3, 0x0 ;  /* 0x0000000000037802 */ /* 0x000fe20000000f00 */
[----:B------:R-:W-:Y:S02]  /*79a0*/  HFMA2 R12, -RZ, RZ, 0, 5.9604644775390625e-08 ;  /* 0x00000001ff0c7431 */ /* 0x000fe400000001ff */
[----:B------:R-:W-:Y:S02]  /*79b0*/  IMAD.MOV.U32 R8, RZ, RZ, 0x192 ;  /* 0x00000192ff087424 */ /* 0x000fe400078e00ff */
[----:B------:R-:W-:Y:S01]  /*79c0*/  IMAD.MOV.U32 R13, RZ, RZ, RZ ;  /* 0x000000ffff0d7224 */ /* 0x000fe200078e00ff */
[----:B------:R-:W5:Y:S01]  /*79d0*/  LDCU.64 UR6, c[0x4][0x78] ;  /* 0x01000f00ff0677ac */ /* 0x000f620008000a00 */
[----:B------:R-:W2:Y:S01]  /*79e0*/  LDC.64 R2, c[0x4][R3] ;  /* 0x0100000003027b82 */ /* 0x000ea20000000a00 */
[----:B------:R-:W3:Y:S01]  /*79f0*/  LDCU.64 UR4, c[0x4][0x10] ;  /* 0x01000200ff0477ac */ /* 0x000ee20008000a00 */
[----:B-1----:R-:W-:Y:S01]  /*7a00*/  MOV R5, UR9 ;  /* 0x0000000900057c02 */ /* 0x002fe20008000f00 */
[----:B------:R-:W-:Y:S01]  /*7a10*/  IMAD.U32 R4, RZ, RZ, UR8 ;  /* 0x00000008ff047e24 */ /* 0x000fe2000f8e00ff */
[----:B-----5:R-:W-:Y:S01]  /*7a20*/  MOV R7, UR7 ;  /* 0x0000000700077c02 */ /* 0x020fe20008000f00 */
[----:B------:R-:W-:Y:S01]  /*7a30*/  IMAD.U32 R6, RZ, RZ, UR6 ;  /* 0x00000006ff067e24 */ /* 0x000fe2000f8e00ff */
[----:B---3--:R-:W-:Y:S01]  /*7a40*/  MOV R11, UR5 ;  /* 0x00000005000b7c02 */ /* 0x008fe20008000f00 */
[----:B------:R-:W-:Y:S02]  /*7a50*/  IMAD.U32 R10, RZ, RZ, UR4 ;  /* 0x00000004ff0a7e24 */ /* 0x000fe4000f8e00ff */
[----:B------:R-:W-:Y:S07]  /*7a60*/  LEPC R20, `(.L_x_126) ;  /* 0x000000001014794e */ /* 0x000fee0000000000 */
[----:B--2-4-:R-:W-:Y:S05]  /*7a70*/  CALL.ABS.NOINC R2 ;  /* 0x0000000002007343 */ /* 0x014fea0003c00000 */
.L_x_126:
[----:B---3--:R-:W-:Y:S01]  /*7a80*/  LOP3.LUT R20, R56, 0xffffe000, RZ, 0xc0, !PT ;  /* 0xffffe00038147812 */ /* 0x008fe200078ec0ff */
[----:B------:R-:W-:Y:S05]  /*7a90*/  WARPSYNC.ALL ;  /* 0x0000000000007948 */ /* 0x000fea0003800000 */
[----:B------:R-:W-:Y:S01]  /*7aa0*/  R2UR UR4, R25 ;  /* 0x00000000190472ca */ /* 0x000fe200000e0000 */
[----:B------:R-:W-:Y:S01]  /*7ab0*/  IMAD.U32 R89, RZ, RZ, UR45 ;  /* 0x0000002dff597e24 */ /* 0x000fe2000f8e00ff */
[----:B------:R-:W-:Y:S01]  /*7ac0*/  LOP3.LUT R21, R57, 0xffffe000, RZ, 0xc0, !PT ;  /* 0xffffe00039157812 */ /* 0x000fe200078ec0ff */
[----:B------:R-:W-:Y:S01]  /*7ad0*/  BSSY.RECONVERGENT B0, `(.L_x_127) ;  /* 0x000005d000007945 */ /* 0x000fe20003800200 */
[----:B------:R-:W-:Y:S02]  /*7ae0*/  LOP3.LUT R41, R58, 0xffffe000, RZ, 0xc0, !PT ;  /* 0xffffe0003a297812 */ /* 0x000fe400078ec0ff */
[----:B----4-:R-:W-:Y:S02]  /*7af0*/  LOP3.LUT R26, R54, 0xffffe000, RZ, 0xc0, !PT ;  /* 0xffffe000361a7812 */ /* 0x010fe400078ec0ff */
[----:B------:R-:W-:Y:S02]  /*7b00*/  LOP3.LUT R40, R50, 0xffffe000, RZ, 0xc0, !PT ;  /* 0xffffe00032287812 */ /* 0x000fe400078ec0ff */
[----:B------:R-:W-:Y:S02]  /*7b10*/  ISETP.NE.AND P6, PT, R77, RZ, PT ;  /* 0x000000ff4d00720c */ /* 0x000fe40003fc5270 */
[----:B------:R-:W-:Y:S01]  /*7b20*/  ISETP.NE.AND P0, PT, R76, RZ, PT ;  /* 0x000000ff4c00720c */ /* 0x000fe20003f05270 */
[----:B------:R-:W1:Y:S01]  /*7b30*/  LDTM.16dp128bit.x8 R4, tmem[UR4+0x40] ;  /* 0x00004004000479ee */ /* 0x000e620008180000 */
[----:B------:R-:W-:Y:S09]  /*7b40*/  LEA R92, R83, UR44, 0x3 ;  /* 0x0000002c535c7c11 */ /* 0x000ff2000f8e18ff */
[----:B------:R-:W-:Y:S05]  /*7b50*/  @P6 LEA R89, R89, UR44, 0x3 ;  /* 0x0000002c59596c11 */ /* 0x000fea000f8e18ff */
[----:B------:R-:W-:Y:S01]  /*7b60*/  @P6 VIADD R90, R89, 0xa0 ;  /* 0x000000a0595a6836 */ /* 0x000fe20000000000 */
[----:B------:R-:W-:Y:S04]  /*7b70*/  @P6 SHF.L.U32 R89, R73, 0x1f, RZ ;  /* 0x0000001f49596819 */ /* 0x000fe800000006ff */
[----:B------:R-:W-:Y:S01]  /*7b80*/  @P6 PRMT R90, R87, 0x654, R90 ;  /* 0x00000654575a6816 */ /* 0x000fe2000000005a */
[C---:B-1----:R-:W-:Y:S01]  /*7b90*/  FMUL R0, R24.reuse, R4 ;  /* 0x0000000418007220 */ /* 0x042fe20000400000 */
[C---:B------:R-:W-:Y:S01]  /*7ba0*/  FMUL R2, R24.reuse, R5 ;  /* 0x0000000518027220 */ /* 0x040fe20000400000 */
[C---:B------:R-:W-:Y:S01]  /*7bb0*/  FMUL R3, R24.reuse, R10 ;  /* 0x0000000a18037220 */ /* 0x040fe20000400000 */
[----:B------:R-:W-:Y:S01]  /*7bc0*/  FMUL R4, R24, R11 ;  /* 0x0000000b18047220 */ /* 0x000fe20000400000 */
[C---:B--2---:R-:W-:Y:S01]  /*7bd0*/  FFMA R28, R27.reuse, R20, R0 ;  /* 0x000000141b1c7223 */ /* 0x044fe20000000000 */
[----:B------:R-:W-:Y:S01]  /*7be0*/  LOP3.LUT R20, R52, 0xffffe000, RZ, 0xc0, !PT ;  /* 0xffffe00034147812 */ /* 0x000fe200078ec0ff */
        /* <DEDUP_REMOVED lines=14> */
[----:B------:R-:W-:Y:S01]  /*7cd0*/  FFMA R32, R27, R20, R0 ;  /* 0x000000141b207223 */ /* 0x000fe20000000000 */
        /* <DEDUP_REMOVED lines=12> */
[C---:B------:R-:W-:Y:S01]  /*7da0*/  FFMA R35, R27.reuse, R20, R4 ;  /* 0x000000141b237223 */ /* 0x040fe20000000004 */
[----:B------:R-:W-:Y:S01]  /*7db0*/  LOP3.LUT R20, R44, 0xffffe000, RZ, 0xc0, !PT ;  /* 0xffffe0002c147812 */ /* 0x000fe200078ec0ff */
[C---:B------:R-:W-:Y:S01]  /*7dc0*/  FMUL R8, R24.reuse, R15 ;  /* 0x0000000f18087220 */ /* 0x040fe20000400000 */
[C---:B------:R-:W-:Y:S01]  /*7dd0*/  FFMA R36, R27.reuse, R26, R5 ;  /* 0x0000001a1b247223 */ /* 0x040fe20000000005 */
[C---:B------:R-:W-:Y:S01]  /*7de0*/  FFMA R37, R27.reuse, R21, R6 ;  /* 0x000000151b257223 */ /* 0x040fe20000000006 */
[----:B------:R-:W-:Y:S01]  /*7df0*/  FFMA R38, R27, R40, R7 ;  /* 0x000000281b267223 */ /* 0x000fe20000000007 */
[C---:B------:R-:W-:Y:S01]  /*7e00*/  FMUL R9, R24.reuse, R16 ;  /* 0x0000001018097220 */ /* 0x040fe20000400000 */
[----:B------:R-:W-:Y:S01]  /*7e10*/  LOP3.LUT R21, R45, 0xffffe000, RZ, 0xc0, !PT ;  /* 0xffffe0002d157812 */ /* 0x000fe200078ec0ff */
[----:B------:R-:W-:Y:S01]  /*7e20*/  FFMA R39, R27, R41, R8 ;  /* 0x000000291b277223 */ /* 0x000fe20000000008 */
[----:B------:R-:W-:Y:S01]  /*7e30*/  FMUL R10, R24, R17 ;  /* 0x00000011180a7220 */ /* 0x000fe20000400000 */
[----:B------:R-:W-:Y:S01]  /*7e40*/  LOP3.LUT R26, R46, 0xffffe000, RZ, 0xc0, !PT ;  /* 0xffffe0002e1a7812 */ /* 0x000fe200078ec0ff */
        /* <DEDUP_REMOVED lines=37> */
.L_x_128:
[----:B------:R-:W-:Y:S05]  /*80a0*/  BSYNC.RECONVERGENT B0 ;  /* 0x0000000000007941 */ /* 0x000fea0003800200 */
.L_x_127:
        /* <DEDUP_REMOVED lines=20> */
.L_x_132:
[----:B------:R-:W-:Y:S05]  /*81f0*/  BSYNC B0 ;  /* 0x0000000000007941 */ /* 0x000fea0003800000 */
.L_x_131:
[----:B------:R-:W-:Y:S11]  /*8200*/  ISETP.NE.AND P0, PT, R86, RZ, PT ;  /* 0x000000ff5600720c */ /* 0x000ff60003f05270 */
[----:B------:R-:W-:Y:S02]  /*8210*/  @!UPT UIADD3 URZ, UPT, UPT, URZ, URZ, URZ ;  /* 0x000000fffffff290 */ /* 0x000fe4000fffe0ff */
[----:B------:R-:W-:Y:S01]  /*8220*/  @P0 IADD3 R2, PT, PT, R74, R5, RZ ;  /* 0x000000054a020210 */ /* 0x000fe20007ffe0ff */
[----:B------:R-:W-:Y:S05]  /*8230*/  @P0 WARPSYNC.ALL ;  /* 0x0000000000000948 */ /* 0x000fea0003800000 */
[----:B------:R3:W4:Y:S04]  /*8240*/  @P0 LDSM.16.M88.4 R56, [R83+UR44+0x400] ;  /* 0x0004002c5338083b */ /* 0x0007280008000200 */
[----:B------:R3:W1:Y:S04]  /*8250*/  @P0 LDSM.16.M88.4 R52, [R0+0x400] ;  /* 0x000400000034083b */ /* 0x0006680000000200 */
[----:B------:R3:W1:Y:S04]  /*8260*/  @P0 LDSM.16.M88.4 R48, [R5+0x400] ;  /* 0x000400000530083b */ /* 0x0006680000000200 */
[----:B------:R3:W1:Y:S02]  /*8270*/  @P0 LDSM.16.M88.4 R44, [R2+0x400] ;  /* 0x00040000022c083b */ /* 0x0006640000000200 */
.L_x_130:
[----:B------:R-:W-:Y:S05]  /*8280*/  BSYNC B1 ;  /* 0x0000000000017941 */ /* 0x000fea0003800000 */
.L_x_129:
        /* <DEDUP_REMOVED lines=11> */
[----:B---3--:R-:W3:Y:S01]  /*8340*/  LDC.64 R2, c[0x4][R3] ;  /* 0x0100000003027b82 */ /* 0x008ee20000000a00 */
[----:B------:R-:W2:Y:S01]  /*8350*/  LDCU.64 UR4, c[0x4][0x10] ;  /* 0x01000200ff0477ac */ /* 0x000ea20008000a00 */
[----:B-1----:R-:W-:Y:S01]  /*8360*/  MOV R5, UR9 ;  /* 0x0000000900057c02 */ /* 0x002fe20008000f00 */
[----:B------:R-:W-:Y:S01]  /*8370*/  IMAD.U32 R4, RZ, RZ, UR8 ;  /* 0x00000008ff047e24 */ /* 0x000fe2000f8e00ff */
[----:B-----5:R-:W-:Y:S01]  /*8380*/  MOV R7, UR7 ;  /* 0x0000000700077c02 */ /* 0x020fe20008000f00 */
[----:B------:R-:W-:Y:S01]  /*8390*/  IMAD.U32 R6, RZ, RZ, UR6 ;  /* 0x00000006ff067e24 */ /* 0x000fe2000f8e00ff */
[----:B--2---:R-:W-:Y:S01]  /*83a0*/  MOV R11, UR5 ;  /* 0x00000005000b7c02 */ /* 0x004fe20008000f00 */
[----:B------:R-:W-:Y:S02]  /*83b0*/  IMAD.U32 R10, RZ, RZ, UR4 ;  /* 0x00000004ff0a7e24 */ /* 0x000fe4000f8e00ff */
[----:B------:R-:W-:Y:S07]  /*83c0*/  LEPC R20, `(.L_x_134) ;  /* 0x000000001014794e */ /* 0x000fee0000000000 */
[----:B---34-:R-:W-:Y:S05]  /*83d0*/  CALL.ABS.NOINC R2 ;  /* 0x0000000002007343 */ /* 0x018fea0003c00000 */
.L_x_134:
[----:B------:R-:W-:Y:S01]  /*83e0*/  ISETP.NE.AND P0, PT, R76, RZ, PT ;  /* 0x000000ff4c00720c */ /* 0x000fe20003f05270 */
[----:B------:R-:W-:Y:S05]  /*83f0*/  WARPSYNC.ALL ;  /* 0x0000000000007948 */ /* 0x000fea0003800000 */
[----:B------:R-:W-:Y:S01]  /*8400*/  R2UR UR4, R25 ;  /* 0x00000000190472ca */ /* 0x000fe200000e0000 */
[----:B------:R-:W1:Y:S01]  /*8410*/  S2UR UR5, SR_CgaCtaId ;  /* 0x00000000000579c3 */ /* 0x000e620000008800 */
[----:B---34-:R-:W-:Y:S01]  /*8420*/  LOP3.LUT R0, R56, 0xffffe000, RZ, 0xc0, !PT ;  /* 0xffffe00038007812 */ /* 0x018fe200078ec0ff */
[----:B------:R-:W-:Y:S01]  /*8430*/  BSSY.RECONVERGENT B0, `(.L_x_135) ;  /* 0x000005c000007945 */ /* 0x000fe20003800200 */
[----:B------:R-:W-:Y:S02]  /*8440*/  LOP3.LUT R2, R57, 0xffffe000, RZ, 0xc0, !PT ;  /* 0xffffe00039027812 */ /* 0x000fe400078ec0ff */
[----:B------:R-:W-:Y:S02]  /*8450*/  LOP3.LUT R3, R58, 0xffffe000, RZ, 0xc0, !PT ;  /* 0xffffe0003a037812 */ /* 0x000fe400078ec0ff */
[----:B------:R-:W-:Y:S02]  /*8460*/  LOP3.LUT R20, R59, 0xffffe000, RZ, 0xc0, !PT ;  /* 0xffffe0003b147812 */ /* 0x000fe400078ec0ff */
[----:B------:R-:W-:Y:S02]  /*8470*/  LOP3.LUT R21, R52, 0xffffe000, RZ, 0xc0, !PT ;  /* 0xffffe00034157812 */ /* 0x000fe400078ec0ff */
[----:B------:R-:W-:Y:S01]  /*8480*/  LOP3.LUT R26, R53, 0xffffe000, RZ, 0xc0, !PT ;  /* 0xffffe000351a7812 */ /* 0x000fe200078ec0ff */
[----:B------:R-:W3:Y:S01]  /*8490*/  LDTM.16dp128bit.x8 R4, tmem[UR4+0x60] ;  /* 0x00006004000479ee */ /* 0x000ee20008180000 */
[----:B------:R-:W-:Y:S01]  /*84a0*/  R2UR UR4, R80 ;  /* 0x00000000500472ca */ /* 0x000fe200000e0000 */
[----:B------:R-:W-:Y:S01]  /*84b0*/  NOP ;  /* 0x0000000000007918 */ /* 0x000fe20000000000 */
[----:B--2---:R-:W-:Y:S02]  /*84c0*/  LOP3.LUT R29, R54, 0xffffe000, RZ, 0xc0, !PT ;  /* 0xffffe000361d7812 */ /* 0x004fe400078ec0ff */
[----:B------:R-:W-:Y:S02]  /*84d0*/  LOP3.LUT R28, R55, 0xffffe000, RZ, 0xc0, !PT ;  /* 0xffffe000371c7812 */ /* 0x000fe400078ec0ff */
[----:B------:R-:W-:Y:S02]  /*84e0*/  LOP3.LUT R31, R48, 0xffffe000, RZ, 0xc0, !PT ;  /* 0xffffe000301f7812 */ /* 0x000fe400078ec0ff */
[----:B------:R-:W-:Y:S02]  /*84f0*/  LOP3.LUT R30, R49, 0xffffe000, RZ, 0xc0, !PT ;  /* 0xffffe000311e7812 */ /* 0x000fe400078ec0ff */
[----:B------:R-:W-:Y:S02]  /*8500*/  LOP3.LUT R33, R50, 0xffffe000, RZ, 0xc0, !PT ;  /* 0xffffe00032217812 */ /* 0x000fe400078ec0ff */
[----:B------:R-:W-:Y:S01]  /*8510*/  LOP3.LUT R32, R51, 0xffffe000, RZ, 0xc0, !PT ;  /* 0xffffe00033207812 */ /* 0x000fe200078ec0ff */
[----:B------:R-:W-:Y:S01]  /*8520*/  UIADD3 UR4, UPT, UPT, UR4, 0x110, URZ ;  /* 0x0000011004047890 */ /* 0x000fe2000fffe0ff */
[----:B------:R-:W-:Y:S02]  /*8530*/  LOP3.LUT R35, R44, 0xffffe000, RZ, 0xc0, !PT ;  /* 0xffffe0002c237812 */ /* 0x000fe400078ec0ff */
[----:B------:R-:W-:Y:S02]  /*8540*/  LOP3.LUT R34, R45, 0xffffe000, RZ, 0xc0, !PT ;  /* 0xffffe0002d227812 */ /* 0x000fe400078ec0ff */
[----:B------:R-:W-:Y:S02]  /*8550*/  LOP3.LUT R37, R46, 0xffffe000, RZ, 0xc0, !PT ;  /* 0xffffe0002e257812 */ /* 0x000fe400078ec0ff */
[----:B------:R-:W-:Y:S01]  /*8560*/  LOP3.LUT R36, R47, 0xffffe000, RZ, 0xc0, !PT ;  /* 0xffffe0002f247812 */ /* 0x000fe200078ec0ff */
[C---:B---3--:R-:W-:Y:S01]  /*8570*/  FMUL R4, R24.reuse, R4 ;  /* 0x0000000418047220 */ /* 0x048fe20000400000 */
[C---:B------:R-:W-:Y:S01]  /*8580*/  FMUL R5, R24.reuse, R5 ;  /* 0x0000000518057220 */ /* 0x040fe20000400000 */
[C---:B------:R-:W-:Y:S01]  /*8590*/  FMUL R6, R24.reuse, R6 ;  /* 0x0000000618067220 */ /* 0x040fe20000400000 */
[C---:B------:R-:W-:Y:S01]  /*85a0*/  FMUL R7, R24.reuse, R7 ;  /* 0x0000000718077220 */ /* 0x040fe20000400000 */
[C---:B------:R-:W-:Y:S01]  /*85b0*/  FFMA R4, R27.reuse, R0, R4 ;  /* 0x000000001b047223 */ /* 0x040fe20000000004 */
[C---:B------:R-:W-:Y:S01]  /*85c0*/  FMUL R8, R24.reuse, R8 ;  /* 0x0000000818087220 */ /* 0x040fe20000400000 */
[C---:B------:R-:W-:Y:S01]  /*85d0*/  FFMA R5, R27.reuse, R2, R5 ;  /* 0x000000021b057223 */ /* 0x040fe20000000005 */
[C---:B------:R-:W-:Y:S01]  /*85e0*/  FMUL R9, R24.reuse, R9 ;  /* 0x0000000918097220 */ /* 0x040fe20000400000 */
[C---:B------:R-:W-:Y:S01]  /*85f0*/  FFMA R6, R27.reuse, R3, R6 ;  /* 0x000000031b067223 */ /* 0x040fe20000000006 */
[----:B------:R-:W-:Y:S01]  /*8600*/  F2FP.TF32.F32.PACK_B R4, R4 ;  /* 0x00000004ff04723e */ /* 0x000fe200024050ff */
[C---:B------:R-:W-:Y:S01]  /*8610*/  FMUL R10, R24.reuse, R10 ;  /* 0x0000000a180a7220 */ /* 0x040fe20000400000 */
[----:B------:R-:W-:Y:S01]  /*8620*/  F2FP.TF32.F32.PACK_B R5, R5 ;  /* 0x00000005ff05723e */ /* 0x000fe200024050ff */
[C---:B------:R-:W-:Y:S01]  /*8630*/  FFMA R7, R27.reuse, R20, R7 ;  /* 0x000000141b077223 */ /* 0x040fe20000000007 */
[C---:B------:R-:W-:Y:S01]  /*8640*/  FMUL R11, R24.reuse, R11 ;  /* 0x0000000b180b7220 */ /* 0x040fe20000400000 */
[----:B-1----:R-:W-:Y:S01]  /*8650*/  UPRMT UR4, UR5, 0x654, UR4 ;  /* 0x0000065405047896 */ /* 0x002fe20008000004 */
[C---:B------:R-:W-:Y:S01]  /*8660*/  FFMA R8, R27.reuse, R21, R8 ;  /* 0x000000151b087223 */ /* 0x040fe20000000008 */
[C---:B------:R-:W-:Y:S01]  /*8670*/  FMUL R12, R24.reuse, R12 ;  /* 0x0000000c180c7220 */ /* 0x040fe20000400000 */
[C---:B------:R-:W-:Y:S01]  /*8680*/  FFMA R9, R27.reuse, R26, R9 ;  /* 0x0000001a1b097223 */ /* 0x040fe20000000009 */
[C---:B------:R-:W-:Y:S01]  /*8690*/  FMUL R13, R24.reuse, R13 ;  /* 0x0000000d180d7220 */ /* 0x040fe20000400000 */
[C---:B------:R-:W-:Y:S01]  /*86a0*/  FFMA R10, R27.reuse, R29, R10 ;  /* 0x0000001d1b0a7223 */ /* 0x040fe2000000000a */
[C---:B------:R-:W-:Y:S01]  /*86b0*/  FMUL R14, R24.reuse, R14 ;  /* 0x0000000e180e7220 */ /* 0x040fe20000400000 */
[C---:B------:R-:W-:Y:S01]  /*86c0*/  FFMA R11, R27.reuse, R28, R11 ;  /* 0x0000001c1b0b7223 */ /* 0x040fe2000000000b */
[C---:B------:R-:W-:Y:S01]  /*86d0*/  FMUL R15, R24.reuse, R15 ;  /* 0x0000000f180f7220 */ /* 0x040fe20000400000 */
[----:B------:R-:W-:Y:S01]  /*86e0*/  F2FP.TF32.F32.PACK_B R6, R6 ;  /* 0x00000006ff06723e */ /* 0x000fe200024050ff */
[C---:B------:R-:W-:Y:S01]  /*86f0*/  FFMA R12, R27.reuse, R31, R12 ;  /* 0x0000001f1b0c7223 */ /* 0x040fe2000000000c */
[----:B------:R-:W-:Y:S01]  /*8700*/  F2FP.TF32.F32.PACK_B R7, R7 ;  /* 0x00000007ff07723e */ /* 0x000fe200024050ff */
[C---:B------:R-:W-:Y:S01]  /*8710*/  FMUL R16, R24.reuse, R16 ;  /* 0x0000001018107220 */ /* 0x040fe20000400000 */
[C---:B------:R-:W-:Y:S01]  /*8720*/  FFMA R13, R27.reuse, R30, R13 ;  /* 0x0000001e1b0d7223 */ /* 0x040fe2000000000d */
[C---:B------:R-:W-:Y:S01]  /*8730*/  FMUL R17, R24.reuse, R17 ;  /* 0x0000001118117220 */ /* 0x040fe20000400000 */
[C---:B------:R-:W-:Y:S01]  /*8740*/  FFMA R14, R27.reuse, R33, R14 ;  /* 0x000000211b0e7223 */ /* 0x040fe2000000000e */
[C---:B------:R-:W-:Y:S01]  /*8750*/  FMUL R18, R24.reuse, R18 ;  /* 0x0000001218127220 */ /* 0x040fe20000400000 */
[C---:B------:R-:W-:Y:S01]  /*8760*/  FFMA R15, R27.reuse, R32, R15 ;  /* 0x000000201b0f7223 */ /* 0x040fe2000000000f */
[----:B------:R-:W-:Y:S01]  /*8770*/  FMUL R19, R24, R19 ;  /* 0x0000001318137220 */ /* 0x000fe20000400000 */
[----:B------:R-:W-:Y:S01]  /*8780*/  F2FP.TF32.F32.PACK_B R8, R8 ;  /* 0x00000008ff08723e */ /* 0x000fe200024050ff */
[C---:B------:R-:W-:Y:S01]  /*8790*/  FFMA R16, R27.reuse, R35, R16 ;  /* 0x000000231b107223 */ /* 0x040fe20000000010 */
[----:B------:R-:W-:Y:S01]  /*87a0*/  F2FP.TF32.F32.PACK_B R9, R9 ;  /* 0x00000009ff09723e */ /* 0x000fe200024050ff */
[----:B------:R-:W-:Y:S01]  /*87b0*/  SYNCS.ARRIVE.TRANS64.RED.A1T0 RZ, [UR4], RZ ;  /* 0x000000ffffff79a7 */ /* 0x000fe20008100404 */
[----:B------:R1:W-:Y:S01]  /*87c0*/  STSM.16.M88.4 [R79+0x6400], R4 ;  /* 0x006400044f007844 */ /* 0x0003e20000000200 */
[----:B------:R-:W-:Y:S01]  /*87d0*/  F2FP.TF32.F32.PACK_B R10, R10 ;  /* 0x0000000aff0a723e */ /* 0x000fe200024050ff */
[C---:B------:R-:W-:Y:S01]  /*87e0*/  FFMA R17, R27.reuse, R34, R17 ;  /* 0x000000221b117223 */ /* 0x040fe20000000011 */
[----:B------:R-:W-:Y:S01]  /*87f0*/  F2FP.TF32.F32.PACK_B R11, R11 ;  /* 0x0000000bff0b723e */ /* 0x000fe200024050ff */
[C---:B------:R-:W-:Y:S01]  /*8800*/  FFMA R18, R27.reuse, R37, R18 ;  /* 0x000000251b127223 */ /* 0x040fe20000000012 */
[----:B------:R-:W-:Y:S01]  /*8810*/  FFMA R19, R27, R36, R19 ;  /* 0x000000241b137223 */ /* 0x000fe20000000013 */
[----:B------:R-:W-:Y:S02]  /*8820*/  F2FP.TF32.F32.PACK_B R12, R12 ;  /* 0x0000000cff0c723e */ /* 0x000fe400024050ff */
[----:B------:R1:W-:Y:S01]  /*8830*/  STSM.16.M88.4 [R78+0x6400], R8 ;  /* 0x006400084e007844 */ /* 0x0003e20000000200 */
[----:B------:R-:W-:Y:S02]  /*8840*/  F2FP.TF32.F32.PACK_B R13, R13 ;  /* 0x0000000dff0d723e */ /* 0x000fe400024050ff */
[----:B------:R-:W-:Y:S02]  /*8850*/  F2FP.TF32.F32.PACK_B R14, R14 ;  /* 0x0000000eff0e723e */ /* 0x000fe400024050ff */
        /* <DEDUP_REMOVED lines=16> */
[----:B------:R-:W-:Y:S02]  /*8960*/  UIADD3 UR9, UPT, UPT, UR49, 0x60, URZ ;  /* 0x0000006031097890 */ /* 0x000fe4000fffe0ff */
[----:B------:R-:W-:Y:S01]  /*8970*/  UIADD3 UR8, UPT, UPT, UR44, 0x6400, URZ ;  /* 0x000064002c087890 */ /* 0x000fe2000fffe0ff */
[----:B------:R-:W-:Y:S01]  /*8980*/  UMOV UR10, UR50 ;  /* 0x00000032000a7c82 */ /* 0x000fe20008000000 */
[----:B------:R-:W-:Y:S01]  /*8990*/  UMOV UR11, UR36 ;  /* 0x00000024000b7c82 */ /* 0x000fe20008000000 */
[----:B--2---:R-:W-:Y:S04]  /*89a0*/  UIADD3 UR4, UP0, UPT, UR6, 0x680, URZ ;  /* 0x0000068006047890 */ /* 0x004fe8000ff1e0ff */
[----:B------:R-:W-:Y:S09]  /*89b0*/  UIADD3.X UR5, UPT, UPT, URZ, UR7, URZ, UP0, !UPT ;  /* 0x00000007ff057290 */ /* 0x000ff200087fe4ff */
[----:B------:R2:W-:Y:S01]  /*89c0*/  UTMASTG.3D [UR8], [UR4] ;  /* 0x00000008040073b5 */ /* 0x0005e20008010000 */
[----:B------:R0:W-:Y:S01]  /*89d0*/  UTMACMDFLUSH ;  /* 0x00000000000079b7 */ /* 0x0001e20000000000 */
[----:B--2---:R-:W-:Y:S04]  /*89e0*/  DEPBAR.LE SB0, 0x1 ;  /* 0x000080400000791a */ /* 0x004fe80000000000 */
.L_x_136:
[----:B------:R-:W-:Y:S05]  /*89f0*/  BSYNC.RECONVERGENT B0 ;  /* 0x0000000000007941 */ /* 0x000fea0003800200 */
.L_x_135:
[----:B------:R-:W-:Y:S01]  /*8a00*/  BAR.SYNC.DEFER_BLOCKING 0x1, 0x80 ;  /* 0x0042000000007b1d */ /* 0x000fe20000010000 */
[----:B------:R-:W-:Y:S01]  /*8a10*/  UISETP.NE.AND UP0, UPT, UR47, -0x4, UPT ;  /* 0xfffffffc2f00788c */ /* 0x000fe2000bf05270 */
[----:B------:R-:W-:Y:S08]  /*8a20*/  IADD3 R0, PT, PT, R22, 0x1, RZ ;  /* 0x0000000116007810 */ /* 0x000ff00007ffe0ff */
[----:B------:R-:W-:Y:S05]  /*8a30*/  BRA.U !UP0, `(.L_x_137) ;  /* 0x0000000108247547 */ /* 0x000fea000b800000 */
[----:B------:R-:W-:Y:S01]  /*8a40*/  ISETP.NE.AND P0, PT, R77, RZ, PT ;  /* 0x000000ff4d00720c */ /* 0x000fe20003f05270 */
[----:B------:R-:W-:Y:S01]  /*8a50*/  IMAD.U32 R2, RZ, RZ, UR46 ;  /* 0x0000002eff027e24 */ /* 0x000fe2000f8e00ff */
[----:B------:R-:W-:Y:S04]  /*8a60*/  UIADD3 UR4, UPT, UPT, UR46, 0x1, URZ ;  /* 0x000000012e047890 */ /* 0x000fe8000fffe0ff */
[----:B------:R-:W-:Y:S04]  /*8a70*/  UISETP.NE.AND UP0, UPT, UR4, 0x4, UPT ;  /* 0x000000040400788c */ /* 0x000fe8000bf05270 */
[----:B------:R-:W-:Y:S03]  /*8a80*/  USEL UR46, UR4, URZ, UP0 ;  /* 0x000000ff042e7287 */ /* 0x000fe60008000000 */
[----:B------:R-:W-:Y:S05]  /*8a90*/  @P0 LEA R2, R2, UR44, 0x3 ;  /* 0x0000002c02020c11 */ /* 0x000fea000f8e18ff */
[----:B------:R-:W-:Y:S05]  /*8aa0*/  @P0 VIADD R2, R2, 0xa0 ;  /* 0x000000a002020836 */ /* 0x000fea0000000000 */
[----:B------:R-:W-:Y:S04]  /*8ab0*/  @P0 PRMT R2, R87, 0x654, R2 ;  /* 0x0000065457020816 */ /* 0x000fe80000000002 */
[----:B------:R2:W-:Y:S03]  /*8ac0*/  @P0 SYNCS.ARRIVE.TRANS64.RED.A1T0 RZ, [R2+URZ], RZ ;  /* 0x000000ff02ff09a7 */ /* 0x0005e600081004ff */
.L_x_137:
[----:B------:R-:W-:Y:S01]  /*8ad0*/  R2UR UR5, R65 ;  /* 0x00000000410572ca */ /* 0x000fe200000e0000 */
[----:B------:R-:W-:Y:S01]  /*8ae0*/  UISETP.NE.AND UP0, UPT, UR61, URZ, UPT ;  /* 0x000000ff3d00728c */ /* 0x000fe2000bf05270 */
[----:B------:R-:W-:Y:S01]  /*8af0*/  R2UR UR4, R66 ;  /* 0x00000000420472ca */ /* 0x000fe200000e0000 */
[----:B------:R-:W-:Y:S01]  /*8b00*/  UIADD3 UR47, UPT, UPT, UR47, 0x4, URZ ;  /* 0x000000042f2f7890 */ /* 0x000fe2000fffe0ff */
[----:B------:R-:W-:Y:S01]  /*8b10*/  ISETP.NE.AND P0, PT, R70, 0x2, PT ;  /* 0x000000024600780c */ /* 0x000fe20003f05270 */
[----:B------:R-:W-:Y:S01]  /*8b20*/  UMOV UR36, UR60 ;  /* 0x0000003c00247c82 */ /* 0x000fe20008000000 */
[----:B------:R-:W-:Y:S02]  /*8b30*/  ISETP.NE.AND P1, PT, R0, 0x4, PT ;  /* 0x000000040000780c */ /* 0x000fe40003f25270 */
[----:B--2---:R-:W-:Y:S02]  /*8b40*/  SEL R2, RZ, 0x1, P0 ;  /* 0x00000001ff027807 */ /* 0x004fe40000000000 */
[----:B------:R-:W-:Y:S02]  /*8b50*/  SEL R3, RZ, 0x1, P1 ;  /* 0x00000001ff037807 */ /* 0x000fe40000800000 */
[----:B------:R-:W-:Y:S01]  /*8b60*/  LOP3.LUT R71, R71, R2, RZ, 0x3c, !PT ;  /* 0x0000000247477212 */ /* 0x000fe200078e3cff */
[----:B------:R-:W-:Y:S01]  /*8b70*/  UIADD3 UR31, UPT, UPT, UR37, UR5, URZ ;  /* 0x00000005251f7290 */ /* 0x000fe2000fffe0ff */
[----:B------:R-:W-:Y:S01]  /*8b80*/  LOP3.LUT R72, R72, R3, RZ, 0x3c, !PT ;  /* 0x0000000348487212 */ /* 0x000fe200078e3cff */
[----:B------:R-:W-:Y:S01]  /*8b90*/  UIADD3 UR30, UPT, UPT, UR38, UR4, URZ ;  /* 0x00000004261e7290 */ /* 0x000fe2000fffe0ff */
[----:B------:R-:W-:Y:S02]  /*8ba0*/  SEL R70, R70, RZ, P0 ;  /* 0x000000ff46467207 */ /* 0x000fe40000000000 */
[----:B------:R-:W-:Y:S01]  /*8bb0*/  SEL R22, R0, RZ, P1 ;  /* 0x000000ff00167207 */ /* 0x000fe20000800000 */
[----:B------:R-:W-:Y:S08]  /*8bc0*/  BRA.U UP0, `(.L_x_138) ;  /* 0xffffffc9009c7547 */ /* 0x000ff0000b83ffff */
[----:B------:R-:W-:-:S13]  /*8bd0*/  R2UR UR4, R67 ;  /* 0x00000000430472ca */ /* 0x000fda00000e0000 */
[----:B------:R-:W-:-:S09]  /*8be0*/  UISETP.NE.AND UP0, UPT, UR4, URZ, UPT ;  /* 0x000000ff0400728c */ /* 0x000fd2000bf05270 */
[----:B------:R-:W-:Y:S05]  /*8bf0*/  BRA.U !UP0, `(.L_x_139) ;  /* 0x0000000108487547 */ /* 0x000fea000b800000 */
[----:B------:R-:W2:Y:S02]  /*8c00*/  LDCU.64 UR4, c[0x0][0x890] ;  /* 0x00011200ff0477ac */ /* 0x000ea40008000a00 */
[----:B--2---:R-:W-:-:S04]  /*8c10*/  UISETP.NE.U32.AND UP0, UPT, UR4, URZ, UPT ;  /* 0x000000ff0400728c */ /* 0x004fc8000bf05070 */
[----:B------:R-:W-:-:S09]  /*8c20*/  UISETP.NE.AND.EX UP0, UPT, UR5, URZ, UPT, UP0 ;  /* 0x000000ff0500728c */ /* 0x000fd2000bf05300 */
[----:B------:R-:W-:Y:S05]  /*8c30*/  BRA.U UP0, `(.L_x_140) ;  /* 0x00000001000c7547 */ /* 0x000fea000b800000 */
[----:B------:R-:W-:-:S13]  /*8c40*/  FSETP.NEU.AND P0, PT, R27, RZ, PT ;  /* 0x000000ff1b00720b */ /* 0x000fda0003f0d000 */
[----:B------:R-:W-:Y:S05]  /*8c50*/  @!P0 EXIT ;  /* 0x000000000000894d */ /* 0x000fea0003800000 */
[----:B------:R-:W-:Y:S05]  /*8c60*/  BRA `(.L_x_139) ;  /* 0x00000000002c7947 */ /* 0x000fea0003800000 */
.L_x_140:
[----:B------:R-:W-:Y:S01]  /*8c70*/  ISETP.NE.AND P0, PT, R69, RZ, PT ;  /* 0x000000ff4500720c */ /* 0x000fe20003f05270 */
[----:B------:R-:W-:-:S12]  /*8c80*/  BSSY.RECONVERGENT B0, `(.L_x_139) ;  /* 0x0000009000007945 */ /* 0x000fd80003800200 */
[----:B------:R-:W-:Y:S05]  /*8c90*/  @P0 BRA `(.L_x_141) ;  /* 0x0000000000140947 */ /* 0x000fea0003800000 */
[----:B------:R-:W2:Y:S02]  /*8ca0*/  LDCU.64 UR4, c[0x0][0x888] ;  /* 0x00011100ff0477ac */ /* 0x000ea40008000a00 */
[----:B--2---:R-:W-:-:S04]  /*8cb0*/  ISETP.NE.U32.AND P0, PT, RZ, UR4, PT ;  /* 0x00000004ff007c0c */ /* 0x004fc8000bf05070 */
[----:B------:R-:W-:-:S13]  /*8cc0*/  ISETP.NE.AND.EX P0, PT, RZ, UR5, PT, P0 ;  /* 0x00000005ff007c0c */ /* 0x000fda000bf05300 */
[----:B------:R-:W-:Y:S05]  /*8cd0*/  @!P0 EXIT ;  /* 0x000000000000894d */ /* 0x000fea0003800000 */
[----:B------:R-:W-:Y:S05]  /*8ce0*/  BRA `(.L_x_142) ;  /* 0x0000000000087947 */ /* 0x000fea0003800000 */
.L_x_141:
[----:B------:R-:W-:-:S13]  /*8cf0*/  FSETP.NEU.AND P0, PT, R27, RZ, PT ;  /* 0x000000ff1b00720b */ /* 0x000fda0003f0d000 */
[----:B------:R-:W-:Y:S05]  /*8d00*/  @!P0 EXIT ;  /* 0x000000000000894d */ /* 0x000fea0003800000 */
.L_x_142:
[----:B------:R-:W-:Y:S05]  /*8d10*/  BSYNC.RECONVERGENT B0 ;  /* 0x0000000000007941 */ /* 0x000fea0003800200 */
.L_x_139:
[----:B------:R-:W2:Y:S01]  /*8d20*/  S2UR UR5, SR_CgaCtaId ;  /* 0x00000000000579c3 */ /* 0x000ea20000008800 */
[----:B------:R-:W-:Y:S01]  /*8d30*/  ULEA UR4, UR46, UR44, 0x3 ;  /* 0x0000002c2e047291 */ /* 0x000fe2000f8e18ff */
[----:B------:R-:W-:-:S04]  /*8d40*/  DEPBAR.LE SB0, 0x0 ;  /* 0x000080000000791a */ /* 0x000fc80000000000 */
[----:B------:R-:W-:-:S04]  /*8d50*/  UIADD3 UR4, UPT, UPT, UR4, 0xa0, URZ ;  /* 0x000000a004047890 */ /* 0x000fc8000fffe0ff */
[----:B--2---:R-:W-:-:S09]  /*8d60*/  UPRMT UR4, UR5, 0x654, UR4 ;  /* 0x0000065405047896 */ /* 0x004fd20008000004 */
[----:B------:R-:W-:Y:S01]  /*8d70*/  SYNCS.ARRIVE.TRANS64.RED.A1T0 RZ, [UR4], RZ ;  /* 0x000000ffffff79a7 */ /* 0x000fe20008100404 */
[----:B------:R-:W-:Y:S05]  /*8d80*/  EXIT ;  /* 0x000000000000794d */ /* 0x000fea0003800000 */
.L_x_25:
[----:B-1----:R1:W3:Y:S02]  /*8d90*/  SYNCS.PHASECHK.TRANS64.TRYWAIT P0, [R0+URZ+0x140], R3 ;  /* 0x00014003000075a7 */ /* 0x0022e400080011ff */
[----:B---3--:R-:W-:Y:S05]  /*8da0*/  @!P0 NANOSLEEP.SYNCS 0x989680 ;  /* 0x009896800000895d */ /* 0x008fea0003900000 */
[----:B------:R-:W3:Y:S02]  /*8db0*/  @!P0 SYNCS.PHASECHK.TRANS64 P0, [R0+URZ+0x140], R3 ;  /* 0x00014003000085a7 */ /* 0x000ee400080010ff */
[----:B---3--:R-:W-:Y:S05]  /*8dc0*/  @!P0 BRA `(.L_x_25) ;  /* 0xfffffffc00f08947 */ /* 0x008fea000383ffff */
[----:B------:R-:W-:Y:S05]  /*8dd0*/  BRA `(.L_x_143) ;  /* 0xffffff8800e87947 */ /* 0x000fea000383ffff */
.L_x_28:
[----:B-1----:R-:W-:-:S07]  /*8de0*/  MOV R0, UR33 ;  /* 0x0000002100007c02 */ /* 0x002fce0008000f00 */
.L_x_144:
[----:B-1----:R1:W3:Y:S02]  /*8df0*/  SYNCS.PHASECHK.TRANS64.TRYWAIT P0, [R0+URZ+0x40], R3 ;  /* 0x00004003000075a7 */ /* 0x0022e400080011ff */
[----:B---3--:R-:W-:Y:S05]  /*8e00*/  @!P0 NANOSLEEP.SYNCS 0x989680 ;  /* 0x009896800000895d */ /* 0x008fea0003900000 */
[----:B------:R-:W3:Y:S02]  /*8e10*/  @!P0 SYNCS.PHASECHK.TRANS64 P0, [R0+URZ+0x40], R3 ;  /* 0x00004003000085a7 */ /* 0x000ee400080010ff */
[----:B---3--:R-:W-:Y:S05]  /*8e20*/  @!P0 BRA `(.L_x_144) ;  /* 0xfffffffc00f08947 */ /* 0x008fea000383ffff */
[----:B------:R-:W-:Y:S05]  /*8e30*/  BRA `(.L_x_27) ;  /* 0xffffff8c00287947 */ /* 0x000fea000383ffff */
.L_x_35:
[----:B-1----:R-:W-:-:S07]  /*8e40*/  MOV R0, UR9 ;  /* 0x0000000900007c02 */ /* 0x002fce0008000f00 */
.L_x_145:
[----:B-1----:R1:W3:Y:S02]  /*8e50*/  SYNCS.PHASECHK.TRANS64.TRYWAIT P0, [R0+URZ+0x40], R3 ;  /* 0x00004003000075a7 */ /* 0x0022e400080011ff */
[----:B---3--:R-:W-:Y:S05]  /*8e60*/  @!P0 NANOSLEEP.SYNCS 0x989680 ;  /* 0x009896800000895d */ /* 0x008fea0003900000 */
[----:B------:R-:W3:Y:S02]  /*8e70*/  @!P0 SYNCS.PHASECHK.TRANS64 P0, [R0+URZ+0x40], R3 ;  /* 0x00004003000085a7 */ /* 0x000ee400080010ff */
[----:B---3--:R-:W-:Y:S05]  /*8e80*/  @!P0 BRA `(.L_x_145) ;  /* 0xfffffffc00f08947 */ /* 0x008fea000383ffff */
[----:B------:R-:W-:Y:S05]  /*8e90*/  BRA `(.L_x_34) ;  /* 0xffffff8c00e87947 */ /* 0x000fea000383ffff */
.L_x_40:
[----:B-1----:R1:W3:Y:S02]  /*8ea0*/  SYNCS.PHASECHK.TRANS64.TRYWAIT P0, [R3+URZ+0xd0], R0 ;  /* 0x0000d000030075a7 */ /* 0x0022e400080011ff */
[----:B---3--:R-:W-:Y:S05]  /*8eb0*/  @!P0 NANOSLEEP.SYNCS 0x989680 ;  /* 0x009896800000895d */ /* 0x008fea0003900000 */
[----:B------:R-:W3:Y:S02]  /*8ec0*/  @!P0 SYNCS.PHASECHK.TRANS64 P0, [R3+URZ+0xd0], R0 ;  /* 0x0000d000030085a7 */ /* 0x000ee400080010ff */
[----:B---3--:R-:W-:Y:S05]  /*8ed0*/  @!P0 BRA `(.L_x_40) ;  /* 0xfffffffc00f08947 */ /* 0x008fea000383ffff */
[----:B------:R-:W-:Y:S05]  /*8ee0*/  BRA `(.L_x_146) ;  /* 0xffffff9000887947 */ /* 0x000fea000383ffff */
.L_x_44:
[----:B-1----:R-:W-:-:S07]  /*8ef0*/  MOV R0, UR4 ;  /* 0x0000000400007c02 */ /* 0x002fce0008000f00 */
.L_x_147:
[----:B-1----:R1:W3:Y:S02]  /*8f00*/  SYNCS.PHASECHK.TRANS64.TRYWAIT P0, [R0+URZ], R3 ;  /* 0x00000003000075a7 */ /* 0x0022e400080011ff */
[----:B---3--:R-:W-:Y:S05]  /*8f10*/  @!P0 NANOSLEEP.SYNCS 0x989680 ;  /* 0x009896800000895d */ /* 0x008fea0003900000 */
[----:B------:R-:W3:Y:S02]  /*8f20*/  @!P0 SYNCS.PHASECHK.TRANS64 P0, [R0+URZ], R3 ;  /* 0x00000003000085a7 */ /* 0x000ee400080010ff */
[----:B---3--:R-:W-:Y:S05]  /*8f30*/  @!P0 BRA `(.L_x_147) ;  /* 0xfffffffc00f08947 */ /* 0x008fea000383ffff */
[----:B------:R-:W-:Y:S05]  /*8f40*/  BRA `(.L_x_148) ;  /* 0xffffff9800347947 */ /* 0x000fea000383ffff */
.L_x_45:
[----:B------:R-:W-:-:S07]  /*8f50*/  MOV R0, UR5 ;  /* 0x0000000500007c02 */ /* 0x000fce0008000f00 */
.L_x_149:
[----:B-1----:R1:W3:Y:S02]  /*8f60*/  SYNCS.PHASECHK.TRANS64.TRYWAIT P0, [R0+URZ], R3 ;  /* 0x00000003000075a7 */ /* 0x0022e400080011ff */
[----:B---3--:R-:W-:Y:S05]  /*8f70*/  @!P0 NANOSLEEP.SYNCS 0x989680 ;  /* 0x009896800000895d */ /* 0x008fea0003900000 */
[----:B------:R-:W3:Y:S02]  /*8f80*/  @!P0 SYNCS.PHASECHK.TRANS64 P0, [R0+URZ], R3 ;  /* 0x00000003000085a7 */ /* 0x000ee400080010ff */
[----:B---3--:R-:W-:Y:S05]  /*8f90*/  @!P0 BRA `(.L_x_149) ;  /* 0xfffffffc00f08947 */ /* 0x008fea000383ffff */
[----:B------:R-:W-:Y:S05]  /*8fa0*/  BRA `(.L_x_150) ;  /* 0xffffff9800407947 */ /* 0x000fea000383ffff */
.L_x_46:
[----:B------:R-:W-:-:S07]  /*8fb0*/  MOV R0, UR5 ;  /* 0x0000000500007c02 */ /* 0x000fce0008000f00 */
.L_x_151:
[----:B-1----:R1:W3:Y:S02]  /*8fc0*/  SYNCS.PHASECHK.TRANS64.TRYWAIT P0, [R0+URZ], R3 ;  /* 0x00000003000075a7 */ /* 0x0022e400080011ff */
[----:B---3--:R-:W-:Y:S05]  /*8fd0*/  @!P0 NANOSLEEP.SYNCS 0x989680 ;  /* 0x009896800000895d */ /* 0x008fea0003900000 */
[----:B------:R-:W3:Y:S02]  /*8fe0*/  @!P0 SYNCS.PHASECHK.TRANS64 P0, [R0+URZ], R3 ;  /* 0x00000003000085a7 */ /* 0x000ee400080010ff */
[----:B---3--:R-:W-:Y:S05]  /*8ff0*/  @!P0 BRA `(.L_x_151) ;  /* 0xfffffffc00f08947 */ /* 0x008fea000383ffff */
[----:B------:R-:W-:Y:S05]  /*9000*/  BRA `(.L_x_152) ;  /* 0xffffff98004c7947 */ /* 0x000fea000383ffff */
.L_x_47:
[----:B------:R-:W-:-:S07]  /*9010*/  MOV R0, UR5 ;  /* 0x0000000500007c02 */ /* 0x000fce0008000f00 */
.L_x_153:
[----:B-1----:R1:W3:Y:S02]  /*9020*/  SYNCS.PHASECHK.TRANS64.TRYWAIT P0, [R0+URZ], R3 ;  /* 0x00000003000075a7 */ /* 0x0022e400080011ff */
[----:B---3--:R-:W-:Y:S05]  /*9030*/  @!P0 NANOSLEEP.SYNCS 0x989680 ;  /* 0x009896800000895d */ /* 0x008fea0003900000 */
[----:B------:R-:W3:Y:S02]  /*9040*/  @!P0 SYNCS.PHASECHK.TRANS64 P0, [R0+URZ], R3 ;  /* 0x00000003000085a7 */ /* 0x000ee400080010ff */
[----:B---3--:R-:W-:Y:S05]  /*9050*/  @!P0 BRA `(.L_x_153) ;  /* 0xfffffffc00f08947 */ /* 0x008fea000383ffff */
[----:B------:R-:W-:Y:S05]  /*9060*/  BRA `(.L_x_154) ;  /* 0xffffff9800587947 */ /* 0x000fea000383ffff */
.L_x_48:
[----:B------:R-:W-:-:S07]  /*9070*/  MOV R0, UR5 ;  /* 0x0000000500007c02 */ /* 0x000fce0008000f00 */
.L_x_155:
[----:B-1----:R1:W3:Y:S02]  /*9080*/  SYNCS.PHASECHK.TRANS64.TRYWAIT P0, [R0+URZ], R3 ;  /* 0x00000003000075a7 */ /* 0x0022e400080011ff */
[----:B---3--:R-:W-:Y:S05]  /*9090*/  @!P0 NANOSLEEP.SYNCS 0x989680 ;  /* 0x009896800000895d */ /* 0x008fea0003900000 */
[----:B------:R-:W3:Y:S02]  /*90a0*/  @!P0 SYNCS.PHASECHK.TRANS64 P0, [R0+URZ], R3 ;  /* 0x00000003000085a7 */ /* 0x000ee400080010ff */
[----:B---3--:R-:W-:Y:S05]  /*90b0*/  @!P0 BRA `(.L_x_155) ;  /* 0xfffffffc00f08947 */ /* 0x008fea000383ffff */
[----:B------:R-:W-:Y:S05]  /*90c0*/  BRA `(.L_x_156) ;  /* 0xffffff9800647947 */ /* 0x000fea000383ffff */
.L_x_49:
[----:B------:R-:W-:-:S07]  /*90d0*/  MOV R0, UR5 ;  /* 0x0000000500007c02 */ /* 0x000fce0008000f00 */
.L_x_157:
[----:B-1----:R1:W3:Y:S02]  /*90e0*/  SYNCS.PHASECHK.TRANS64.TRYWAIT P0, [R0+URZ], R3 ;  /* 0x00000003000075a7 */ /* 0x0022e400080011ff */
[----:B---3--:R-:W-:Y:S05]  /*90f0*/  @!P0 NANOSLEEP.SYNCS 0x989680 ;  /* 0x009896800000895d */ /* 0x008fea0003900000 */
[----:B------:R-:W3:Y:S02]  /*9100*/  @!P0 SYNCS.PHASECHK.TRANS64 P0, [R0+URZ], R3 ;  /* 0x00000003000085a7 */ /* 0x000ee400080010ff */
[----:B---3--:R-:W-:Y:S05]  /*9110*/  @!P0 BRA `(.L_x_157) ;  /* 0xfffffffc00f08947 */ /* 0x008fea000383ffff */
[----:B------:R-:W-:Y:S05]  /*9120*/  BRA `(.L_x_158) ;  /* 0xffffff9800707947 */ /* 0x000fea000383ffff */
.L_x_50:
[----:B------:R-:W-:-:S07]  /*9130*/  MOV R0, UR5 ;  /* 0x0000000500007c02 */ /* 0x000fce0008000f00 */
.L_x_159:
[----:B-1----:R1:W3:Y:S02]  /*9140*/  SYNCS.PHASECHK.TRANS64.TRYWAIT P0, [R0+URZ], R3 ;  /* 0x00000003000075a7 */ /* 0x0022e400080011ff */
[----:B---3--:R-:W-:Y:S05]  /*9150*/  @!P0 NANOSLEEP.SYNCS 0x989680 ;  /* 0x009896800000895d */ /* 0x008fea0003900000 */
[----:B------:R-:W3:Y:S02]  /*9160*/  @!P0 SYNCS.PHASECHK.TRANS64 P0, [R0+URZ], R3 ;  /* 0x00000003000085a7 */ /* 0x000ee400080010ff */
[----:B---3--:R-:W-:Y:S05]  /*9170*/  @!P0 BRA `(.L_x_159) ;  /* 0xfffffffc00f08947 */ /* 0x008fea000383ffff */
[----:B------:R-:W-:Y:S05]  /*9180*/  BRA `(.L_x_160) ;  /* 0xffffff98007c7947 */ /* 0x000fea000383ffff */
.L_x_53:
[----:B--2---:R2:W3:Y:S02]  /*9190*/  SYNCS.PHASECHK.TRANS64.TRYWAIT P0, [R2+URZ+0x130], R5 ;  /* 0x00013005020075a7 */ /* 0x0044e400080011ff */
[----:B---3--:R-:W-:Y:S05]  /*91a0*/  @!P0 NANOSLEEP.SYNCS 0x989680 ;  /* 0x009896800000895d */ /* 0x008fea0003900000 */
[----:B------:R-:W3:Y:S02]  /*91b0*/  @!P0 SYNCS.PHASECHK.TRANS64 P0, [R2+URZ+0x130], R5 ;  /* 0x00013005020085a7 */ /* 0x000ee400080010ff */
[----:B---3--:R-:W-:Y:S05]  /*91c0*/  @!P0 BRA `(.L_x_53) ;  /* 0xfffffffc00f08947 */ /* 0x008fea000383ffff */
[----:B------:R-:W-:Y:S05]  /*91d0*/  BRA `(.L_x_161) ;  /* 0xffffff9800e07947 */ /* 0x000fea000383ffff */
.L_x_54:
[----:B------:R-:W-:-:S07]  /*91e0*/  MOV R2, UR4 ;  /* 0x0000000400027c02 */ /* 0x000fce0008000f00 */
.L_x_162:
[----:B--2---:R2:W3:Y:S02]  /*91f0*/  SYNCS.PHASECHK.TRANS64.TRYWAIT P0, [R2+URZ+0xe0], R5 ;  /* 0x0000e005020075a7 */ /* 0x0044e400080011ff */
[----:B---3--:R-:W-:Y:S05]  /*9200*/  @!P0 NANOSLEEP.SYNCS 0x989680 ;  /* 0x009896800000895d */ /* 0x008fea0003900000 */
[----:B------:R-:W3:Y:S02]  /*9210*/  @!P0 SYNCS.PHASECHK.TRANS64 P0, [R2+URZ+0xe0], R5 ;  /* 0x0000e005020085a7 */ /* 0x000ee400080010ff */
[----:B---3--:R-:W-:Y:S05]  /*9220*/  @!P0 BRA `(.L_x_162) ;  /* 0xfffffffc00f08947 */ /* 0x008fea000383ffff */
[----:B------:R-:W-:Y:S05]  /*9230*/  BRA `(.L_x_163) ;  /* 0xffffff9800f07947 */ /* 0x000fea000383ffff */
.L_x_55:
[----:B--2---:R2:W3:Y:S02]  /*9240*/  SYNCS.PHASECHK.TRANS64.TRYWAIT P1, [R2+URZ+0xd0], R5 ;  /* 0x0000d005020075a7 */ /* 0x0044e400080211ff */
[----:B---3--:R-:W-:Y:S05]  /*9250*/  @!P1 NANOSLEEP.SYNCS 0x989680 ;  /* 0x009896800000995d */ /* 0x008fea0003900000 */
[----:B------:R-:W3:Y:S02]  /*9260*/  @!P1 SYNCS.PHASECHK.TRANS64 P1, [R2+URZ+0xd0], R5 ;  /* 0x0000d005020095a7 */ /* 0x000ee400080210ff */
[----:B---3--:R-:W-:Y:S05]  /*9270*/  @!P1 BRA `(.L_x_55) ;  /* 0xfffffffc00f09947 */ /* 0x008fea000383ffff */
[----:B------:R-:W-:Y:S05]  /*9280*/  BRA `(.L_x_164) ;  /* 0xffffff9c00207947 */ /* 0x000fea000383ffff */
.L_x_58:
[----:B------:R-:W-:-:S07]  /*9290*/  MOV R0, UR4 ;  /* 0x0000000400007c02 */ /* 0x000fce0008000f00 */
.L_x_165:
[----:B--2---:R2:W3:Y:S02]  /*92a0*/  SYNCS.PHASECHK.TRANS64.TRYWAIT P0, [R0+URZ+0xe0], R3 ;  /* 0x0000e003000075a7 */ /* 0x0044e400080011ff */
[----:B---3--:R-:W-:Y:S05]  /*92b0*/  @!P0 NANOSLEEP.SYNCS 0x989680 ;  /* 0x009896800000895d */ /* 0x008fea0003900000 */
[----:B------:R-:W3:Y:S02]  /*92c0*/  @!P0 SYNCS.PHASECHK.TRANS64 P0, [R0+URZ+0xe0], R3 ;  /* 0x0000e003000085a7 */ /* 0x000ee400080010ff */
[----:B---3--:R-:W-:Y:S05]  /*92d0*/  @!P0 BRA `(.L_x_165) ;  /* 0xfffffffc00f08947 */ /* 0x008fea000383ffff */
[----:B------:R-:W-:Y:S05]  /*92e0*/  BRA `(.L_x_57) ;  /* 0xffffff9c00747947 */ /* 0x000fea000383ffff */
.L_x_65:
[----:B-1----:R1:W2:Y:S02]  /*92f0*/  SYNCS.PHASECHK.TRANS64.TRYWAIT P1, [R0+URZ+0xd0], R5 ;  /* 0x0000d005000075a7 */ /* 0x0022a400080211ff */
[----:B--2---:R-:W-:Y:S05]  /*9300*/  @!P1 NANOSLEEP.SYNCS 0x989680 ;  /* 0x009896800000995d */ /* 0x004fea0003900000 */
[----:B------:R-:W2:Y:S02]  /*9310*/  @!P1 SYNCS.PHASECHK.TRANS64 P1, [R0+URZ+0xd0], R5 ;  /* 0x0000d005000095a7 */ /* 0x000ea400080210ff */
[----:B--2---:R-:W-:Y:S05]  /*9320*/  @!P1 BRA `(.L_x_65) ;  /* 0xfffffffc00f09947 */ /* 0x004fea000383ffff */
[----:B------:R-:W-:Y:S05]  /*9330*/  BRA `(.L_x_166) ;  /* 0xffffffa000ec7947 */ /* 0x000fea000383ffff */
.L_x_66:
[----:B------:R-:W-:-:S07]  /*9340*/  MOV R3, UR31 ;  /* 0x0000001f00037c02 */ /* 0x000fce0008000f00 */
.L_x_167:
[----:B-1----:R1:W2:Y:S02]  /*9350*/  SYNCS.PHASECHK.TRANS64.TRYWAIT P0, [R3+URZ+0x110], R0 ;  /* 0x00011000030075a7 */ /* 0x0022a400080011ff */
[----:B--2---:R-:W-:Y:S05]  /*9360*/  @!P0 NANOSLEEP.SYNCS 0x989680 ;  /* 0x009896800000895d */ /* 0x004fea0003900000 */
[----:B------:R-:W2:Y:S02]  /*9370*/  @!P0 SYNCS.PHASECHK.TRANS64 P0, [R3+URZ+0x110], R0 ;  /* 0x00011000030085a7 */ /* 0x000ea400080010ff */
[----:B--2---:R-:W-:Y:S05]  /*9380*/  @!P0 BRA `(.L_x_167) ;  /* 0xfffffffc00f08947 */ /* 0x004fea000383ffff */
[----:B------:R-:W-:Y:S05]  /*9390*/  BRA `(.L_x_168) ;  /* 0xffffffa4003c7947 */ /* 0x000fea000383ffff */
.L_x_69:
[----:B------:R-:W-:Y:S07]  /*93a0*/  MOV R0, UR5 ;  /* 0x0000000500007c02 */ /* 0x000fee0008000f00 */
.L_x_169:
[----:B-1----:R1:W2:Y:S02]  /*93b0*/  SYNCS.PHASECHK.TRANS64.TRYWAIT P0, [R0+URZ], R3 ;  /* 0x00000003000075a7 */ /* 0x0022a400080011ff */
[----:B--2---:R-:W-:Y:S05]  /*93c0*/  @!P0 NANOSLEEP.SYNCS 0x989680 ;  /* 0x009896800000895d */ /* 0x004fea0003900000 */
[----:B------:R-:W2:Y:S02]  /*93d0*/  @!P0 SYNCS.PHASECHK.TRANS64 P0, [R0+URZ], R3 ;  /* 0x00000003000085a7 */ /* 0x000ea400080010ff */
[----:B--2---:R-:W-:Y:S05]  /*93e0*/  @!P0 BRA `(.L_x_169) ;  /* 0xfffffffc00f08947 */ /* 0x004fea000383ffff */
[----:B------:R-:W-:Y:S05]  /*93f0*/  BRA `(.L_x_68) ;  /* 0xffffffa400587947 */ /* 0x000fea000383ffff */
.L_x_72:
[----:B------:R-:W-:-:S07]  /*9400*/  MOV R0, UR4 ;  /* 0x0000000400007c02 */ /* 0x000fce0008000f00 */
.L_x_170:
[----:B--2---:R2:W4:Y:S02]  /*9410*/  SYNCS.PHASECHK.TRANS64.TRYWAIT P0, [R0+URZ], R3 ;  /* 0x00000003000075a7 */ /* 0x00452400080011ff */
[----:B----4-:R-:W-:Y:S05]  /*9420*/  @!P0 NANOSLEEP.SYNCS 0x989680 ;  /* 0x009896800000895d */ /* 0x010fea0003900000 */
[----:B------:R-:W4:Y:S02]  /*9430*/  @!P0 SYNCS.PHASECHK.TRANS64 P0, [R0+URZ], R3 ;  /* 0x00000003000085a7 */ /* 0x000f2400080010ff */
[----:B----4-:R-:W-:Y:S05]  /*9440*/  @!P0 BRA `(.L_x_170) ;  /* 0xfffffffc00f08947 */ /* 0x010fea000383ffff */
[----:B------:R-:W-:Y:S05]  /*9450*/  BRA `(.L_x_171) ;  /* 0xffffffa800347947 */ /* 0x000fea000383ffff */
.L_x_73:
[----:B------:R-:W-:-:S07]  /*9460*/  MOV R0, UR5 ;  /* 0x0000000500007c02 */ /* 0x000fce0008000f00 */
.L_x_172:
[----:B-1----:R1:W2:Y:S02]  /*9470*/  SYNCS.PHASECHK.TRANS64.TRYWAIT P0, [R0+URZ], R3 ;  /* 0x00000003000075a7 */ /* 0x0022a400080011ff */
[----:B--2---:R-:W-:Y:S05]  /*9480*/  @!P0 NANOSLEEP.SYNCS 0x989680 ;  /* 0x009896800000895d */ /* 0x004fea0003900000 */
[----:B------:R-:W2:Y:S02]  /*9490*/  @!P0 SYNCS.PHASECHK.TRANS64 P0, [R0+URZ], R3 ;  /* 0x00000003000085a7 */ /* 0x000ea400080010ff */
[----:B--2---:R-:W-:Y:S05]  /*94a0*/  @!P0 BRA `(.L_x_172) ;  /* 0xfffffffc00f08947 */ /* 0x004fea000383ffff */
[----:B------:R-:W-:Y:S05]  /*94b0*/  BRA `(.L_x_173) ;  /* 0xffffffa800407947 */ /* 0x000fea000383ffff */
.L_x_74:
[----:B------:R-:W-:-:S07]  /*94c0*/  MOV R0, UR5 ;  /* 0x0000000500007c02 */ /* 0x000fce0008000f00 */
.L_x_174:
[----:B-1----:R1:W2:Y:S02]  /*94d0*/  SYNCS.PHASECHK.TRANS64.TRYWAIT P0, [R0+URZ], R3 ;  /* 0x00000003000075a7 */ /* 0x0022a400080011ff */
[----:B--2---:R-:W-:Y:S05]  /*94e0*/  @!P0 NANOSLEEP.SYNCS 0x989680 ;  /* 0x009896800000895d */ /* 0x004fea0003900000 */
[----:B------:R-:W2:Y:S02]  /*94f0*/  @!P0 SYNCS.PHASECHK.TRANS64 P0, [R0+URZ], R3 ;  /* 0x00000003000085a7 */ /* 0x000ea400080010ff */
[----:B--2---:R-:W-:Y:S05]  /*9500*/  @!P0 BRA `(.L_x_174) ;  /* 0xfffffffc00f08947 */ /* 0x004fea000383ffff */
[----:B------:R-:W-:Y:S05]  /*9510*/  BRA `(.L_x_175) ;  /* 0xffffffa8004c7947 */ /* 0x000fea000383ffff */
.L_x_75:
[----:B------:R-:W-:-:S07]  /*9520*/  MOV R0, UR4 ;  /* 0x0000000400007c02 */ /* 0x000fce0008000f00 */
.L_x_176:
[----:B-1----:R1:W2:Y:S02]  /*9530*/  SYNCS.PHASECHK.TRANS64.TRYWAIT P0, [R0+URZ], R3 ;  /* 0x00000003000075a7 */ /* 0x0022a400080011ff */
[----:B--2---:R-:W-:Y:S05]  /*9540*/  @!P0 NANOSLEEP.SYNCS 0x989680 ;  /* 0x009896800000895d */ /* 0x004fea0003900000 */
[----:B------:R-:W2:Y:S02]  /*9550*/  @!P0 SYNCS.PHASECHK.TRANS64 P0, [R0+URZ], R3 ;  /* 0x00000003000085a7 */ /* 0x000ea400080010ff */
[----:B--2---:R-:W-:Y:S05]  /*9560*/  @!P0 BRA `(.L_x_176) ;  /* 0xfffffffc00f08947 */ /* 0x004fea000383ffff */
[----:B------:R-:W-:Y:S05]  /*9570*/  BRA `(.L_x_177) ;  /* 0xffffffa800587947 */ /* 0x000fea000383ffff */
.L_x_80:
[----:B-1----:R1:W2:Y:S02]  /*9580*/  SYNCS.PHASECHK.TRANS64.TRYWAIT P0, [R8+URZ+0xd0], R5 ;  /* 0x0000d005080075a7 */ /* 0x0022a400080011ff */
[----:B--2---:R-:W-:Y:S05]  /*9590*/  @!P0 NANOSLEEP.SYNCS 0x989680 ;  /* 0x009896800000895d */ /* 0x004fea0003900000 */
[----:B------:R-:W2:Y:S02]  /*95a0*/  @!P0 SYNCS.PHASECHK.TRANS64 P0, [R8+URZ+0xd0], R5 ;  /* 0x0000d005080085a7 */ /* 0x000ea400080010ff */
[----:B--2---:R-:W-:Y:S05]  /*95b0*/  @!P0 BRA `(.L_x_80) ;  /* 0xfffffffc00f08947 */ /* 0x004fea000383ffff */
[----:B------:R-:W-:Y:S05]  /*95c0*/  BRA `(.L_x_178) ;  /* 0xffffffac009c7947 */ /* 0x000fea000383ffff */
.L_x_83:
[----:B------:R-:W-:Y:S07]  /*95d0*/  MOV R0, UR21 ;  /* 0x0000001500007c02 */ /* 0x000fee0008000f00 */
.L_x_179:
[----:B-1----:R1:W2:Y:S02]  /*95e0*/  SYNCS.PHASECHK.TRANS64.TRYWAIT P1, [R0+URZ+0xc8], R5 ;  /* 0x0000c805000075a7 */ /* 0x0022a400080211ff */
[----:B--2---:R-:W-:Y:S05]  /*95f0*/  @!P1 NANOSLEEP.SYNCS 0x989680 ;  /* 0x009896800000995d */ /* 0x004fea0003900000 */
[----:B------:R-:W2:Y:S02]  /*9600*/  @!P1 SYNCS.PHASECHK.TRANS64 P1, [R0+URZ+0xc8], R5 ;  /* 0x0000c805000095a7 */ /* 0x000ea400080210ff */
[----:B--2---:R-:W-:Y:S05]  /*9610*/  @!P1 BRA `(.L_x_179) ;  /* 0xfffffffc00f09947 */ /* 0x004fea000383ffff */
[----:B------:R-:W-:Y:S05]  /*9620*/  BRA `(.L_x_82) ;  /* 0xffffffb400187947 */ /* 0x000fea000383ffff */
.L_x_86:
[----:B-1----:R-:W-:Y:S07]  /*9630*/  MOV R5, UR21 ;  /* 0x0000001500057c02 */ /* 0x002fee0008000f00 */
.L_x_180:
[----:B-1----:R1:W2:Y:S02]  /*9640*/  SYNCS.PHASECHK.TRANS64.TRYWAIT P0, [R5+URZ+0xa0], R4 ;  /* 0x0000a004050075a7 */ /* 0x0022a400080011ff */
[----:B--2---:R-:W-:Y:S05]  /*9650*/  @!P0 NANOSLEEP.SYNCS 0x989680 ;  /* 0x009896800000895d */ /* 0x004fea0003900000 */
[----:B------:R-:W2:Y:S02]  /*9660*/  @!P0 SYNCS.PHASECHK.TRANS64 P0, [R5+URZ+0xa0], R4 ;  /* 0x0000a004050085a7 */ /* 0x000ea400080010ff */
[----:B--2---:R-:W-:Y:S05]  /*9670*/  @!P0 BRA `(.L_x_180) ;  /* 0xfffffffc00f08947 */ /* 0x004fea000383ffff */
[----:B------:R-:W-:Y:S05]  /*9680*/  BRA `(.L_x_181) ;  /* 0xffffffb400707947 */ /* 0x000fea000383ffff */
.L_x_87:
[----:B------:R-:W-:Y:S07]  /*9690*/  MOV R5, UR21 ;  /* 0x0000001500057c02 */ /* 0x000fee0008000f00 */
.L_x_182:
[----:B-1----:R1:W2:Y:S02]  /*96a0*/  SYNCS.PHASECHK.TRANS64.TRYWAIT P0, [R5+URZ+0xa8], R4 ;  /* 0x0000a804050075a7 */ /* 0x0022a400080011ff */
[----:B--2---:R-:W-:Y:S05]  /*96b0*/  @!P0 NANOSLEEP.SYNCS 0x989680 ;  /* 0x009896800000895d */ /* 0x004fea0003900000 */
[----:B------:R-:W2:Y:S02]  /*96c0*/  @!P0 SYNCS.PHASECHK.TRANS64 P0, [R5+URZ+0xa8], R4 ;  /* 0x0000a804050085a7 */ /* 0x000ea400080010ff */
[----:B--2---:R-:W-:Y:S05]  /*96d0*/  @!P0 BRA `(.L_x_182) ;  /* 0xfffffffc00f08947 */ /* 0x004fea000383ffff */
[----:B------:R-:W-:Y:S05]  /*96e0*/  BRA `(.L_x_183) ;  /* 0xffffffb400a87947 */ /* 0x000fea000383ffff */
.L_x_88:
[----:B-1----:R-:W-:Y:S07]  /*96f0*/  MOV R5, UR21 ;  /* 0x0000001500057c02 */ /* 0x002fee0008000f00 */
.L_x_184:
[----:B-1----:R1:W2:Y:S02]  /*9700*/  SYNCS.PHASECHK.TRANS64.TRYWAIT P0, [R5+URZ+0xb0], R4 ;  /* 0x0000b004050075a7 */ /* 0x0022a400080011ff */
[----:B--2---:R-:W-:Y:S05]  /*9710*/  @!P0 NANOSLEEP.SYNCS 0x989680 ;  /* 0x009896800000895d */ /* 0x004fea0003900000 */
[----:B------:R-:W2:Y:S02]  /*9720*/  @!P0 SYNCS.PHASECHK.TRANS64 P0, [R5+URZ+0xb0], R4 ;  /* 0x0000b004050085a7 */ /* 0x000ea400080010ff */
[----:B--2---:R-:W-:Y:S05]  /*9730*/  @!P0 BRA `(.L_x_184) ;  /* 0xfffffffc00f08947 */ /* 0x004fea000383ffff */
[----:B------:R-:W-:Y:S05]  /*9740*/  BRA `(.L_x_185) ;  /* 0xffffffb400ec7947 */ /* 0x000fea000383ffff */
.L_x_89:
[----:B-1----:R-:W-:Y:S07]  /*9750*/  MOV R5, UR21 ;  /* 0x0000001500057c02 */ /* 0x002fee0008000f00 */
.L_x_186:
[----:B-1----:R1:W2:Y:S02]  /*9760*/  SYNCS.PHASECHK.TRANS64.TRYWAIT P0, [R5+URZ+0xb8], R4 ;  /* 0x0000b804050075a7 */ /* 0x0022a400080011ff */
[----:B--2---:R-:W-:Y:S05]  /*9770*/  @!P0 NANOSLEEP.SYNCS 0x989680 ;  /* 0x009896800000895d */ /* 0x004fea0003900000 */
[----:B------:R-:W2:Y:S02]  /*9780*/  @!P0 SYNCS.PHASECHK.TRANS64 P0, [R5+URZ+0xb8], R4 ;  /* 0x0000b804050085a7 */ /* 0x000ea400080010ff */
[----:B--2---:R-:W-:Y:S05]  /*9790*/  @!P0 BRA `(.L_x_186) ;  /* 0xfffffffc00f08947 */ /* 0x004fea000383ffff */
[----:B------:R-:W-:Y:S05]  /*97a0*/  BRA `(.L_x_187) ;  /* 0xffffffb800347947 */ /* 0x000fea000383ffff */
.L_x_91:
[----:B------:R-:W-:-:S07]  /*97b0*/  MOV R0, UR21 ;  /* 0x0000001500007c02 */ /* 0x000fce0008000f00 */
.L_x_188:
[----:B-1----:R1:W2:Y:S02]  /*97c0*/  SYNCS.PHASECHK.TRANS64.TRYWAIT P0, [R0+URZ+0xa0], R3 ;  /* 0x0000a003000075a7 */ /* 0x0022a400080011ff */
[----:B--2---:R-:W-:Y:S05]  /*97d0*/  @!P0 NANOSLEEP.SYNCS 0x989680 ;  /* 0x009896800000895d */ /* 0x004fea0003900000 */
[----:B------:R-:W2:Y:S02]  /*97e0*/  @!P0 SYNCS.PHASECHK.TRANS64 P0, [R0+URZ+0xa0], R3 ;  /* 0x0000a003000085a7 */ /* 0x000ea400080010ff */
[----:B--2---:R-:W-:Y:S05]  /*97f0*/  @!P0 BRA `(.L_x_188) ;  /* 0xfffffffc00f08947 */ /* 0x004fea000383ffff */
[----:B------:R-:W-:Y:S05]  /*9800*/  BRA `(.L_x_189) ;  /* 0xffffffb800ac7947 */ /* 0x000fea000383ffff */
.L_x_92:
[----:B-1----:R-:W-:-:S07]  /*9810*/  MOV R0, UR21 ;  /* 0x0000001500007c02 */ /* 0x002fce0008000f00 */
.L_x_190:
[----:B-1----:R1:W2:Y:S02]  /*9820*/  SYNCS.PHASECHK.TRANS64.TRYWAIT P0, [R0+URZ+0xa8], R3 ;  /* 0x0000a803000075a7 */ /* 0x0022a400080011ff */
[----:B--2---:R-:W-:Y:S05]  /*9830*/  @!P0 NANOSLEEP.SYNCS 0x989680 ;  /* 0x009896800000895d */ /* 0x004fea0003900000 */
[----:B------:R-:W2:Y:S02]  /*9840*/  @!P0 SYNCS.PHASECHK.TRANS64 P0, [R0+URZ+0xa8], R3 ;  /* 0x0000a803000085a7 */ /* 0x000ea400080010ff */
[----:B--2---:R-:W-:Y:S05]  /*9850*/  @!P0 BRA `(.L_x_190) ;  /* 0xfffffffc00f08947 */ /* 0x004fea000383ffff */
[----:B------:R-:W-:Y:S05]  /*9860*/  BRA `(.L_x_191) ;  /* 0xffffffb8009c7947 */ /* 0x000fea000383ffff */
.L_x_93:
[----:B-1----:R-:W-:-:S07]  /*9870*/  MOV R0, UR21 ;  /* 0x0000001500007c02 */ /* 0x002fce0008000f00 */
.L_x_192:
[----:B-1----:R1:W2:Y:S02]  /*9880*/  SYNCS.PHASECHK.TRANS64.TRYWAIT P0, [R0+URZ+0xb0], R3 ;  /* 0x0000b003000075a7 */ /* 0x0022a400080011ff */
[----:B--2---:R-:W-:Y:S05]  /*9890*/  @!P0 NANOSLEEP.SYNCS 0x989680 ;  /* 0x009896800000895d */ /* 0x004fea0003900000 */
[----:B------:R-:W2:Y:S02]  /*98a0*/  @!P0 SYNCS.PHASECHK.TRANS64 P0, [R0+URZ+0xb0], R3 ;  /* 0x0000b003000085a7 */ /* 0x000ea400080010ff */
[----:B--2---:R-:W-:Y:S05]  /*98b0*/  @!P0 BRA `(.L_x_192) ;  /* 0xfffffffc00f08947 */ /* 0x004fea000383ffff */
[----:B------:R-:W-:Y:S05]  /*98c0*/  BRA `(.L_x_193) ;  /* 0xffffffb8008c7947 */ /* 0x000fea000383ffff */
.L_x_95:
[----:B-1----:R1:W2:Y:S02]  /*98d0*/  SYNCS.PHASECHK.TRANS64.TRYWAIT P0, [R3+URZ+0xd0], R0 ;  /* 0x0000d000030075a7 */ /* 0x0022a400080011ff */
[----:B--2---:R-:W-:Y:S05]  /*98e0*/  @!P0 NANOSLEEP.SYNCS 0x989680 ;  /* 0x009896800000895d */ /* 0x004fea0003900000 */
[----:B------:R-:W2:Y:S02]  /*98f0*/  @!P0 SYNCS.PHASECHK.TRANS64 P0, [R3+URZ+0xd0], R0 ;  /* 0x0000d000030085a7 */ /* 0x000ea400080010ff */
[----:B--2---:R-:W-:Y:S05]  /*9900*/  @!P0 BRA `(.L_x_95) ;  /* 0xfffffffc00f08947 */ /* 0x004fea000383ffff */
[----:B------:R-:W-:Y:S05]  /*9910*/  BRA `(.L_x_194) ;  /* 0xffffffbc005c7947 */ /* 0x000fea000383ffff */
.L_x_106:
[----:B-1----:R-:W-:Y:S04]  /*9920*/  MOV R0, UR44 ;  /* 0x0000002c00007c02 */ /* 0x002fe80008000f00 */
[----:B------:R1:W2:Y:S03]  /*9930*/  SYNCS.PHASECHK.TRANS64.TRYWAIT P1, [R0+URZ+0x80], R5 ;  /* 0x00008005000075a7 */ /* 0x0002a600080211ff */
[----:B--2---:R-:W-:Y:S05]  /*9940*/  @!P1 NANOSLEEP.SYNCS 0x989680 ;  /* 0x009896800000995d */ /* 0x004fea0003900000 */
[----:B------:R-:W2:Y:S02]  /*9950*/  @!P1 SYNCS.PHASECHK.TRANS64 P1, [R0+URZ+0x80], R5 ;  /* 0x00008005000095a7 */ /* 0x000ea400080210ff */
[----:B--2---:R-:W-:Y:S05]  /*9960*/  @!P1 BRA `(.L_x_106) ;  /* 0xfffffffc00ec9947 */ /* 0x004fea000383ffff */
[----:B------:R-:W-:Y:S05]  /*9970*/  BRA `(.L_x_105) ;  /* 0xffffffc800f07947 */ /* 0x000fea000383ffff */
.L_x_108:
[----:B-1----:R1:W4:Y:S02]  /*9980*/  SYNCS.PHASECHK.TRANS64.TRYWAIT P0, [R80+URZ+0xf0], R3 ;  /* 0x0000f003500075a7 */ /* 0x00232400080011ff */
[----:B----4-:R-:W-:Y:S05]  /*9990*/  @!P0 NANOSLEEP.SYNCS 0x989680 ;  /* 0x009896800000895d */ /* 0x010fea0003900000 */
[----:B------:R-:W4:Y:S02]  /*99a0*/  @!P0 SYNCS.PHASECHK.TRANS64 P0, [R80+URZ+0xf0], R3 ;  /* 0x0000f003500085a7 */ /* 0x000f2400080010ff */
[----:B----4-:R-:W-:Y:S05]  /*99b0*/  @!P0 BRA `(.L_x_108) ;  /* 0xfffffffc00f08947 */ /* 0x010fea000383ffff */
[----:B------:R-:W-:Y:S05]  /*99c0*/  BRA `(.L_x_107) ;  /* 0xffffffcc001c7947 */ /* 0x000fea000383ffff */
.L_x_117:
[----:B-1----:R1:W2:Y:S02]  /*99d0*/  SYNCS.PHASECHK.TRANS64.TRYWAIT P0, [R3+URZ+0x80], R0 ;  /* 0x00008000030075a7 */ /* 0x0022a400080011ff */
[----:B--2---:R-:W-:Y:S05]  /*99e0*/  @!P0 NANOSLEEP.SYNCS 0x989680 ;  /* 0x009896800000895d */ /* 0x004fea0003900000 */
[----:B------:R-:W2:Y:S02]  /*99f0*/  @!P0 SYNCS.PHASECHK.TRANS64 P0, [R3+URZ+0x80], R0 ;  /* 0x00008000030085a7 */ /* 0x000ea400080010ff */
[----:B--2---:R-:W-:Y:S05]  /*9a00*/  @!P0 BRA `(.L_x_117) ;  /* 0xfffffffc00f08947 */ /* 0x004fea000383ffff */
[----:B------:R-:W-:Y:S05]  /*9a10*/  BRA `(.L_x_116) ;  /* 0xffffffd400407947 */ /* 0x000fea000383ffff */
.L_x_125:
[----:B-1----:R1:W3:Y:S02]  /*9a20*/  SYNCS.PHASECHK.TRANS64.TRYWAIT P0, [R89+URZ+0x80], R4 ;  /* 0x00008004590075a7 */ /* 0x0022e400080011ff */
[----:B---3--:R-:W-:Y:S05]  /*9a30*/  @!P0 NANOSLEEP.SYNCS 0x989680 ;  /* 0x009896800000895d */ /* 0x008fea0003900000 */
[----:B------:R-:W3:Y:S02]  /*9a40*/  @!P0 SYNCS.PHASECHK.TRANS64 P0, [R89+URZ+0x80], R4 ;  /* 0x00008004590085a7 */ /* 0x000ee400080010ff */
[----:B---3--:R-:W-:Y:S05]  /*9a50*/  @!P0 BRA `(.L_x_125) ;  /* 0xfffffffc00f08947 */ /* 0x008fea000383ffff */
[----:B------:R-:W-:Y:S05]  /*9a60*/  BRA `(.L_x_124) ;  /* 0xffffffdc00887947 */ /* 0x000fea000383ffff */
.L_x_133:
[----:B-1----:R1:W3:Y:S02]  /*9a70*/  SYNCS.PHASECHK.TRANS64.TRYWAIT P0, [R92+URZ+0x80], R3 ;  /* 0x000080035c0075a7 */ /* 0x0022e400080011ff */
[----:B---3--:R-:W-:Y:S05]  /*9a80*/  @!P0 NANOSLEEP.SYNCS 0x989680 ;  /* 0x009896800000895d */ /* 0x008fea0003900000 */
[----:B------:R-:W3:Y:S02]  /*9a90*/  @!P0 SYNCS.PHASECHK.TRANS64 P0, [R92+URZ+0x80], R3 ;  /* 0x000080035c0085a7 */ /* 0x000ee400080010ff */
[----:B---3--:R-:W-:Y:S05]  /*9aa0*/  @!P0 BRA `(.L_x_133) ;  /* 0xfffffffc00f08947 */ /* 0x008fea000383ffff */
[----:B------:R-:W-:Y:S05]  /*9ab0*/  BRA `(.L_x_132) ;  /* 0xffffffe400cc7947 */ /* 0x000fea000383ffff */
        .weak           $__internal_0_$__cuda_sm10x_tcgen05_guardrail_trap_col_being_dealloced_not_returned_by_alloc
        .type           $__internal_0_$__cuda_sm10x_tcgen05_guardrail_trap_col_being_dealloced_not_returned_by_alloc,@function
        .size           $__internal_0_$__cuda_sm10x_tcgen05_guardrail_trap_col_being_dealloced_not_returned_by_alloc,($__internal_1_$__cuda_sm10x_tcgen05_guardrail_trap_phase_invalid_during_alloc - $__internal_0_$__cuda_sm10x_tcgen05_guardrail_trap_col_being_dealloced_not_returned_by_alloc)
$__internal_0_$__cuda_sm10x_tcgen05_guardrail_trap_col_being_dealloced_not_returned_by_alloc:
[----:B------:R-:W-:Y:S05]  /*9ac0*/  BPT.TRAP 0x1 ;  /* 0x000000040000795c */ /* 0x000fea0000300000 */
[----:B------:R-:W-:-:S04]  /*9ad0*/  HFMA2 R3, -RZ, RZ, 0, 0 ;  /* 0x00000000ff037431 */ /* 0x000fc800000001ff */
[----:B------:R-:W-:Y:S05]  /*9ae0*/  RET.REL.NODEC R2 `(_ZN7cutlass13device_kernelINS_4gemm6kernel13GemmUniversalIN4cute5tupleIJiiiiEEENS1_10collective13CollectiveMmaINS1_35MainloopSm100TmaUmmaWarpSpecializedILi8ELi2ELi4ENS5_IJNS4_1CILi2EEENSA_ILi1EEESC_EEEEENS5_IJNSA_ILi64EEENSA_ILi128EEENSA_ILi32EEEEEENS_10tfloat32_tENS5_IJlSC_lEEESJ_SK_NS4_8TiledMMAINS4_8MMA_AtomIJNS4_17SM100_MMA_TF32_SSISJ_SJ_fLi64ELi128ELNS4_4UMMA5MajorE0ELSP_0ELNSO_7ScaleInE0ELSQ_0EEEEEENS4_6LayoutINS5_IJSC_SC_SC_EEENS5_IJNSA_ILi0EEESV_SV_EEEEENS5_IJNS4_10UnderscoreESY_SY_EEEEENS4_13SM90_TMA_LOADENS4_14ComposedLayoutINS4_7SwizzleILi3ELi4ELi3EEENS4_18smem_ptr_flag_bitsILi32EEENST_INS5_IJNSA_ILi8EEESH_EEENS5_IJSH_SC_EEEEEEEvNS4_8identityENS4_23SM90_TMA_LOAD_MULTICASTES1B_vS1C_EENS_8epilogue10collective18CollectiveEpilogueINS1F_23Sm100TmaWarpSpecializedILi4ELi2ELi16ELb1ELb0EEEJSI_NS5_IJNST_ISF_SC_EENST_ISH_SC_EEEEESJ_SK_SJ_SK_NS1F_6fusion15FusionCallbacksIS1J_NS1N_17LinearCombinationISJ_fSJ_fLNS_15FloatRoundStyleE2EEESI_S1M_JEEENS4_5SM1004TMEM4LOAD26SM100_TMEM_LOAD_16dp128b8xES11_S1B_NS4_17SM75_U32x4_LDSM_NENS4_14SM90_TMA_STOREES1B_NS4_17SM90_U32x4_STSM_NENS4_39AutoVectorizingCopyWithAssumedAlignmentILi128EEEEEEvvEEEEvNT_6ParamsE) ;  /* 0xffffff6402447950 */ /* 0x000fea0003c3ffff */
        .weak           $__internal_1_$__cuda_sm10x_tcgen05_guardrail_trap_phase_invalid_during_alloc
        .type           $__internal_1_$__cuda_sm10x_tcgen05_guardrail_trap_phase_invalid_during_alloc,@function
        .size           $__internal_1_$__cuda_sm10x_tcgen05_guardrail_trap_phase_invalid_during_alloc,($__internal_2_$__cuda_sm10x_tcgen05_guardrail_trap_unallocated_columns_being_dealloced - $__internal_1_$__cuda_sm10x_tcgen05_guardrail_trap_phase_invalid_during_alloc)
$__internal_1_$__cuda_sm10x_tcgen05_guardrail_trap_phase_invalid_during_alloc:
[----:B------:R-:W-:Y:S05]  /*9af0*/  BPT.TRAP 0x1 ;  /* 0x000000040000795c */ /* 0x000fea0000300000 */
[----:B------:R-:W-:-:S04]  /*9b00*/  MOV R5, 0x0 ;  /* 0x0000000000057802 */ /* 0x000fc80000000f00 */
[----:B------:R-:W-:Y:S05]  /*9b10*/  RET.REL.NODEC R4 `(_ZN7cutlass13device_kernelINS_4gemm6kernel13GemmUniversalIN4cute5tupleIJiiiiEEENS1_10collective13CollectiveMmaINS1_35MainloopSm100TmaUmmaWarpSpecializedILi8ELi2ELi4ENS5_IJNS4_1CILi2EEENSA_ILi1EEESC_EEEEENS5_IJNSA_ILi64EEENSA_ILi128EEENSA_ILi32EEEEEENS_10tfloat32_tENS5_IJlSC_lEEESJ_SK_NS4_8TiledMMAINS4_8MMA_AtomIJNS4_17SM100_MMA_TF32_SSISJ_SJ_fLi64ELi128ELNS4_4UMMA5MajorE0ELSP_0ELNSO_7ScaleInE0ELSQ_0EEEEEENS4_6LayoutINS5_IJSC_SC_SC_EEENS5_IJNSA_ILi0EEESV_SV_EEEEENS5_IJNS4_10UnderscoreESY_SY_EEEEENS4_13SM90_TMA_LOADENS4_14ComposedLayoutINS4_7SwizzleILi3ELi4ELi3EEENS4_18smem_ptr_flag_bitsILi32EEENST_INS5_IJNSA_ILi8EEESH_EEENS5_IJSH_SC_EEEEEEEvNS4_8identityENS4_23SM90_TMA_LOAD_MULTICASTES1B_vS1C_EENS_8epilogue10collective18CollectiveEpilogueINS1F_23Sm100TmaWarpSpecializedILi4ELi2ELi16ELb1ELb0EEEJSI_NS5_IJNST_ISF_SC_EENST_ISH_SC_EEEEESJ_SK_SJ_SK_NS1F_6fusion15FusionCallbacksIS1J_NS1N_17LinearCombinationISJ_fSJ_fLNS_15FloatRoundStyleE2EEESI_S1M_JEEENS4_5SM1004TMEM4LOAD26SM100_TMEM_LOAD_16dp128b8xES11_S1B_NS4_17SM75_U32x4_LDSM_NENS4_14SM90_TMA_STOREES1B_NS4_17SM90_U32x4_STSM_NENS4_39AutoVectorizingCopyWithAssumedAlignmentILi128EEEEEEvvEEEEvNT_6ParamsE) ;  /* 0xffffff6404387950 */ /* 0x000fea0003c3ffff */
        .weak           $__internal_2_$__cuda_sm10x_tcgen05_guardrail_trap_unallocated_columns_being_dealloced
        .type           $__internal_2_$__cuda_sm10x_tcgen05_guardrail_trap_unallocated_columns_being_dealloced,@function
        .size           $__internal_2_$__cuda_sm10x_tcgen05_guardrail_trap_unallocated_columns_being_dealloced,(.L_x_196 - $__internal_2_$__cuda_sm10x_tcgen05_guardrail_trap_unallocated_columns_being_dealloced)
$__internal_2_$__cuda_sm10x_tcgen05_guardrail_trap_unallocated_columns_being_dealloced:
[----:B------:R-:W-:Y:S05]  /*9b20*/  BPT.TRAP 0x1 ;  /* 0x000000040000795c */ /* 0x000fea0000300000 */
[----:B------:R-:W-:-:S04]  /*9b30*/  HFMA2 R3, -RZ, RZ, 0, 0 ;  /* 0x00000000ff037431 */ /* 0x000fc800000001ff */
[----:B------:R-:W-:Y:S05]  /*9b40*/  RET.REL.NODEC R2 `(_ZN7cutlass13device_kernelINS_4gemm6kernel13GemmUniversalIN4cute5tupleIJiiiiEEENS1_10collective13CollectiveMmaINS1_35MainloopSm100TmaUmmaWarpSpecializedILi8ELi2ELi4ENS5_IJNS4_1CILi2EEENSA_ILi1EEESC_EEEEENS5_IJNSA_ILi64EEENSA_ILi128EEENSA_ILi32EEEEEENS_10tfloat32_tENS5_IJlSC_lEEESJ_SK_NS4_8TiledMMAINS4_8MMA_AtomIJNS4_17SM100_MMA_TF32_SSISJ_SJ_fLi64ELi128ELNS4_4UMMA5MajorE0ELSP_0ELNSO_7ScaleInE0ELSQ_0EEEEEENS4_6LayoutINS5_IJSC_SC_SC_EEENS5_IJNSA_ILi0EEESV_SV_EEEEENS5_IJNS4_10UnderscoreESY_SY_EEEEENS4_13SM90_TMA_LOADENS4_14ComposedLayoutINS4_7SwizzleILi3ELi4ELi3EEENS4_18smem_ptr_flag_bitsILi32EEENST_INS5_IJNSA_ILi8EEESH_EEENS5_IJSH_SC_EEEEEEEvNS4_8identityENS4_23SM90_TMA_LOAD_MULTICASTES1B_vS1C_EENS_8epilogue10collective18CollectiveEpilogueINS1F_23Sm100TmaWarpSpecializedILi4ELi2ELi16ELb1ELb0EEEJSI_NS5_IJNST_ISF_SC_EENST_ISH_SC_EEEEESJ_SK_SJ_SK_NS1F_6fusion15FusionCallbacksIS1J_NS1N_17LinearCombinationISJ_fSJ_fLNS_15FloatRoundStyleE2EEESI_S1M_JEEENS4_5SM1004TMEM4LOAD26SM100_TMEM_LOAD_16dp128b8xES11_S1B_NS4_17SM75_U32x4_LDSM_NENS4_14SM90_TMA_STOREES1B_NS4_17SM90_U32x4_STSM_NENS4_39AutoVectorizingCopyWithAssumedAlignmentILi128EEEEEEvvEEEEvNT_6ParamsE) ;  /* 0xffffff64022c7950 */ /* 0x000fea0003c3ffff */
.L_x_195:
[----:B------:R-:W-:-:S00]  /*9b50*/  BRA `(.L_x_195) ;  /* 0xfffffffc00fc7947 */ /* 0x000fc0000383ffff */
[----:B------:R-:W-:-:S00]  /*9b60*/  NOP ;  /* 0x0000000000007918 */ /* 0x000fc00000000000 */
        /* <DEDUP_REMOVED lines=9> */
.L_x_196:


//--------------------- .nv.global.init           --------------------------
	.section	.nv.global.init,"aw",@progbits
.nv.global.init:
	.type		$str$27,@object
	.size		$str$27,($str$28 - $str$27)
$str$27:
        /*0000*/ 	.byte	0x28, 0x61, 0x64, 0x64, 0x72, 0x65, 0x73, 0x73, 0x20, 0x26, 0x20, 0x6d, 0x61, 0x73, 0x6b, 0x29
        /*0010*/ 	.byte	0x20, 0x3d, 0x3d, 0x20, 0x30, 0x00
	.type		$str$28,@object
	.size		$str$28,($str$26 - $str$28)
$str$28:
        /*0016*/ 	.byte	0x2f, 0x74, 0x6d, 0x70, 0x2f, 0x63, 0x75, 0x74, 0x6c, 0x61, 0x73, 0x73, 0x5f, 0x73, 0x77, 0x65
        /*0026*/ 	.byte	0x65, 0x70, 0x5f, 0x73, 0x72, 0x63, 0x2f, 0x69, 0x6e, 0x63, 0x6c, 0x75, 0x64, 0x65, 0x2f, 0x63
        /*0036*/ 	.byte	0x75, 0x74, 0x65, 0x2f, 0x70, 0x6f, 0x69, 0x6e, 0x74, 0x65, 0x72, 0x5f, 0x66, 0x6c, 0x61, 0x67
        /*0046*/ 	.byte	0x67, 0x65, 0x64, 0x2e, 0x68, 0x70, 0x70, 0x00
	.type		$str$26,@object
	.size		$str$26,($str$25 - $str$26)
$str$26:
        /*004e*/ 	.byte	0x2f, 0x74, 0x6d, 0x70, 0x2f, 0x63, 0x75, 0x74, 0x6c, 0x61, 0x73, 0x73, 0x5f, 0x73, 0x77, 0x65
        /*005e*/ 	.byte	0x65, 0x70, 0x5f, 0x73, 0x72, 0x63, 0x2f, 0x69, 0x6e, 0x63, 0x6c, 0x75, 0x64, 0x65, 0x2f, 0x63
        /*006e*/ 	.byte	0x75, 0x74, 0x65, 0x2f, 0x61, 0x74, 0x6f, 0x6d, 0x2f, 0x63, 0x6f, 0x70, 0x79, 0x5f, 0x74, 0x72
        /*007e*/ 	.byte	0x61, 0x69, 0x74, 0x73, 0x5f, 0x73, 0x6d, 0x31, 0x30, 0x30, 0x2e, 0x68, 0x70, 0x70, 0x00
	.type		$str$25,@object
	.size		$str$25,(__unnamed_1 - $str$25)
$str$25:
        /*008d*/ 	.byte	0x28, 0x28, 0x75, 0x69, 0x6e, 0x74, 0x33, 0x32, 0x5f, 0x74, 0x28, 0x74, 0x68, 0x72, 0x65, 0x61
        /*009d*/ 	.byte	0x64, 0x49, 0x64, 0x78, 0x2e, 0x78, 0x29, 0x20, 0x2f, 0x20, 0x33, 0x32, 0x29, 0x20, 0x25, 0x20
        /*00ad*/ 	.byte	0x34, 0x29, 0x20, 0x3d, 0x3d, 0x20, 0x28, 0x28, 0x28, 0x74, 0x6d, 0x65, 0x6d, 0x5f, 0x61, 0x64
        /*00bd*/ 	.byte	0x64, 0x72, 0x20, 0x3e, 0x3e, 0x20, 0x31, 0x36, 0x29, 0x20, 0x2f, 0x20, 0x33, 0x32, 0x29, 0x20
        /*00cd*/ 	.byte	0x25, 0x20, 0x34, 0x29, 0x00
	.type		__unnamed_1,@object
	.size		__unnamed_1,(__unnamed_2 - __unnamed_1)
__unnamed_1:
        /*00d2*/ 	.byte	0x61, 0x75, 0x74, 0x6f, 0x20, 0x63, 0x75, 0x74, 0x65, 0x3a, 0x3a, 0x61, 0x73, 0x5f, 0x70, 0x6f
        /* <DEDUP_REMOVED lines=24> */
        /*0262*/ 	.byte	0x30, 0x34, 0x38, 0x3e, 0x3e, 0x3e, 0x3e, 0x5d, 0x00
	.type		__unnamed_2,@object
	.size		__unnamed_2,(.L_2 - __unnamed_2)
__unnamed_2:
        /* <DEDUP_REMOVED lines=45> */
        /*053b*/ 	.byte	0x3e, 0x3e, 0x3e, 0x5d, 0x00
.L_2:


//--------------------- .nv.shared._ZN7cutlass13device_kernelINS_4gemm6kernel13GemmUniversalIN4cute5tupleIJiiiiEEENS1_10collective13CollectiveMmaINS1_35MainloopSm100TmaUmmaWarpSpecializedILi8ELi2ELi4ENS5_IJNS4_1CILi2EEENSA_ILi1EEESC_EEEEENS5_IJNSA_ILi64EEENSA_ILi128EEENSA_ILi32EEEEEENS_10tfloat32_tENS5_IJlSC_lEEESJ_SK_NS4_8TiledMMAINS4_8MMA_AtomIJNS4_17SM100_MMA_TF32_SSISJ_SJ_fLi64ELi128ELNS4_4UMMA5MajorE0ELSP_0ELNSO_7ScaleInE0ELSQ_0EEEEEENS4_6LayoutINS5_IJSC_SC_SC_EEENS5_IJNSA_ILi0EEESV_SV_EEEEENS5_IJNS4_10UnderscoreESY_SY_EEEEENS4_13SM90_TMA_LOADENS4_14ComposedLayoutINS4_7SwizzleILi3ELi4ELi3EEENS4_18smem_ptr_flag_bitsILi32EEENST_INS5_IJNSA_ILi8EEESH_EEENS5_IJSH_SC_EEEEEEEvNS4_8identityENS4_23SM90_TMA_LOAD_MULTICASTES1B_vS1C_EENS_8epilogue10collective18CollectiveEpilogueINS1F_23Sm100TmaWarpSpecializedILi4ELi2ELi16ELb1ELb0EEEJSI_NS5_IJNST_ISF_SC_EENST_ISH_SC_EEEEESJ_SK_SJ_SK_NS1F_6fusion15FusionCallbacksIS1J_NS1N_17LinearCombinationISJ_fSJ_fLNS_15FloatRoundStyleE2EEESI_S1M_JEEENS4_5SM1004TMEM4LOAD26SM100_TMEM_LOAD_16dp128b8xES11_S1B_NS4_17SM75_U32x4_LDSM_NENS4_14SM90_TMA_STOREES1B_NS4_17SM90_U32x4_STSM_NENS4_39AutoVectorizingCopyWithAssumedAlignmentILi128EEEEEEvvEEEEvNT_6ParamsE --------------------------
	.section	.nv.shared._ZN7cutlass13device_kernelINS_4gemm6kernel13GemmUniversalIN4cute5tupleIJiiiiEEENS1_10collective13CollectiveMmaINS1_35MainloopSm100TmaUmmaWarpSpecializedILi8ELi2ELi4ENS5_IJNS4_1CILi2EEENSA_ILi1EEESC_EEEEENS5_IJNSA_ILi64EEENSA_ILi128EEENSA_ILi32EEEEEENS_10tfloat32_tENS5_IJlSC_lEEESJ_SK_NS4_8TiledMMAINS4_8MMA_AtomIJNS4_17SM100_MMA_TF32_SSISJ_SJ_fLi64ELi128ELNS4_4UMMA5MajorE0ELSP_0ELNSO_7ScaleInE0ELSQ_0EEEEEENS4_6LayoutINS5_IJSC_SC_SC_EEENS5_IJNSA_ILi0EEESV_SV_EEEEENS5_IJNS4_10UnderscoreESY_SY_EEEEENS4_13SM90_TMA_LOADENS4_14ComposedLayoutINS4_7SwizzleILi3ELi4ELi3EEENS4_18smem_ptr_flag_bitsILi32EEENST_INS5_IJNSA_ILi8EEESH_EEENS5_IJSH_SC_EEEEEEEvNS4_8identityENS4_23SM90_TMA_LOAD_MULTICASTES1B_vS1C_EENS_8epilogue10collective18CollectiveEpilogueINS1F_23Sm100TmaWarpSpecializedILi4ELi2ELi16ELb1ELb0EEEJSI_NS5_IJNST_ISF_SC_EENST_ISH_SC_EEEEESJ_SK_SJ_SK_NS1F_6fusion15FusionCallbacksIS1J_NS1N_17LinearCombinationISJ_fSJ_fLNS_15FloatRoundStyleE2EEESI_S1M_JEEENS4_5SM1004TMEM4LOAD26SM100_TMEM_LOAD_16dp128b8xES11_S1B_NS4_17SM75_U32x4_LDSM_NENS4_14SM90_TMA_STOREES1B_NS4_17SM90_U32x4_STSM_NENS4_39AutoVectorizingCopyWithAssumedAlignmentILi128EEEEEEvvEEEEvNT_6ParamsE,"aw",@nobits
	.sectionflags	@""
	.align	16
	.zero		1024


//--------------------- .nv.shared.reserved.0     --------------------------
	.section	.nv.shared.reserved.0,"aw",@nobits
	.weak		__nv_reservedSMEM_offset_0_alias
	.size		__nv_reservedSMEM_offset_0_alias, 0, 64
	.other		__nv_reservedSMEM_offset_0_alias,@"STO_CUDA_RESERVED_SHARED STV_DEFAULT"
__nv_reservedSMEM_offset_0_alias:
	.zero		0
.nv.shared.reserved.0:
	.zero		64
	.weak		__nv_reservedSMEM_tcgen05_partition
	.type		__nv_reservedSMEM_tcgen05_partition,@object
	.size		__nv_reservedSMEM_tcgen05_partition,(.L_0 - __nv_reservedSMEM_tcgen05_partition)
__nv_reservedSMEM_tcgen05_partition:
	.zero		32
.L_0:


//--------------------- .nv.global                --------------------------
	.section	.nv.global,"aw",@nobits
.nv.global:
	.type		_ZN40_INTERNAL_afe424c0_4_k_cu_b1410de9_209744cute1_E,@object
	.size		_ZN40_INTERNAL_afe424c0_4_k_cu_b1410de9_209744cute1_E,(_ZN40_INTERNAL_afe424c0_4_k_cu_b1410de9_209744cuda3std3__45__cpo6cbeginE - _ZN40_INTERNAL_afe424c0_4_k_cu_b1410de9_209744cute1_E)
_ZN40_INTERNAL_afe424c0_4_k_cu_b1410de9_209744cute1_E:
	.zero		1
	.type		_ZN40_INTERNAL_afe424c0_4_k_cu_b1410de9_209744cuda3std3__45__cpo6cbeginE,@object
	.size		_ZN40_INTERNAL_afe424c0_4_k_cu_b1410de9_209744cuda3std3__45__cpo6cbeginE,(_ZN40_INTERNAL_afe424c0_4_k_cu_b1410de9_209744cuda3std3__48in_placeE - _ZN40_INTERNAL_afe424c0_4_k_cu_b1410de9_209744cuda3std3__45__cpo6cbeginE)
_ZN40_INTERNAL_afe424c0_4_k_cu_b1410de9_209744cuda3std3__45__cpo6cbeginE:
	.zero		1
	.type		_ZN40_INTERNAL_afe424c0_4_k_cu_b1410de9_209744cuda3std3__48in_placeE,@object
	.size		_ZN40_INTERNAL_afe424c0_4_k_cu_b1410de9_209744cuda3std3__48in_placeE,(_ZN40_INTERNAL_afe424c0_4_k_cu_b1410de9_209744cuda3std6ranges3__45__cpo9iter_moveE - _ZN40_INTERNAL_afe424c0_4_k_cu_b1410de9_209744cuda3std3__48in_placeE)
_ZN40_INTERNAL_afe424c0_4_k_cu_b1410de9_209744cuda3std3__48in_placeE:
	.zero		1
	.type		_ZN40_INTERNAL_afe424c0_4_k_cu_b1410de9_209744cuda3std6ranges3__45__cpo9iter_moveE,@object
	.size		_ZN40_INTERNAL_afe424c0_4_k_cu_b1410de9_209744cuda3std6ranges3__45__cpo9iter_moveE,(_ZN40_INTERNAL_afe424c0_4_k_cu_b1410de9_209744cuda3std3__45__cpo5beginE - _ZN40_INTERNAL_afe424c0_4_k_cu_b1410de9_209744cuda3std6ranges3__45__cpo9iter_moveE)
_ZN40_INTERNAL_afe424c0_4_k_cu_b1410de9_209744cuda3std6ranges3__45__cpo9iter_moveE:
	.zero		1
	.type		_ZN40_INTERNAL_afe424c0_4_k_cu_b1410de9_209744cuda3std3__45__cpo5beginE,@object
	.size		_ZN40_INTERNAL_afe424c0_4_k_cu_b1410de9_209744cuda3std3__45__cpo5beginE,(_ZN40_INTERNAL_afe424c0_4_k_cu_b1410de9_209744cuda3std3__442_GLOBAL__N__afe424c0_4_k_cu_b1410de9_209746ignoreE - _ZN40_INTERNAL_afe424c0_4_k_cu_b1410de9_209744cuda3std3__45__cpo5beginE)
_ZN40_INTERNAL_afe424c0_4_k_cu_b1410de9_209744cuda3std3__45__cpo5beginE:
	.zero		1
	.type		_ZN40_INTERNAL_afe424c0_4_k_cu_b1410de9_209744cuda3std3__442_GLOBAL__N__afe424c0_4_k_cu_b1410de9_209746ignoreE,@object
	.size		_ZN40_INTERNAL_afe424c0_4_k_cu_b1410de9_209744cuda3std3__442_GLOBAL__N__afe424c0_4_k_cu_b1410de9_209746ignoreE,(_ZN40_INTERNAL_afe424c0_4_k_cu_b1410de9_209744cute7productE - _ZN40_INTERNAL_afe424c0_4_k_cu_b1410de9_209744cuda3std3__442_GLOBAL__N__afe424c0_4_k_cu_b1410de9_209746ignoreE)
_ZN40_INTERNAL_afe424c0_4_k_cu_b1410de9_209744cuda3std3__442_GLOBAL__N__afe424c0_4_k_cu_b1410de9_209746ignoreE:
	.zero		1
	.type		_ZN40_INTERNAL_afe424c0_4_k_cu_b1410de9_209744cute7productE,@object
	.size		_ZN40_INTERNAL_afe424c0_4_k_cu_b1410de9_209744cute7productE,(_ZN40_INTERNAL_afe424c0_4_k_cu_b1410de9_209744cuda3std3__45__cpo3endE - _ZN40_INTERNAL_afe424c0_4_k_cu_b1410de9_209744cute7productE)
_ZN40_INTERNAL_afe424c0_4_k_cu_b1410de9_209744cute7productE:
	.zero		1
	.type		_ZN40_INTERNAL_afe424c0_4_k_cu_b1410de9_209744cuda3std3__45__cpo3endE,@object
	.size		_ZN40_INTERNAL_afe424c0_4_k_cu_b1410de9_209744cuda3std3__45__cpo3endE,(_ZN40_INTERNAL_afe424c0_4_k_cu_b1410de9_209744cuda3std3__419piecewise_constructE - _ZN40_INTERNAL_afe424c0_4_k_cu_b1410de9_209744cuda3std3__45__cpo3endE)
_ZN40_INTERNAL_afe424c0_4_k_cu_b1410de9_209744cuda3std3__45__cpo3endE:
	.zero		1
	.type		_ZN40_INTERNAL_afe424c0_4_k_cu_b1410de9_209744cuda3std3__419piecewise_constructE,@object
	.size		_ZN40_INTERNAL_afe424c0_4_k_cu_b1410de9_209744cuda3std3__419piecewise_constructE,(_ZN40_INTERNAL_afe424c0_4_k_cu_b1410de9_209744cuda3std3__45__cpo4cendE - _ZN40_INTERNAL_afe424c0_4_k_cu_b1410de9_209744cuda3std3__419piecewise_constructE)
_ZN40_INTERNAL_afe424c0_4_k_cu_b1410de9_209744cuda3std3__419piecewise_constructE:
	.zero		1
	.type		_ZN40_INTERNAL_afe424c0_4_k_cu_b1410de9_209744cuda3std3__45__cpo4cendE,@object
	.size		_ZN40_INTERNAL_afe424c0_4_k_cu_b1410de9_209744cuda3std3__45__cpo4cendE,(_ZN40_INTERNAL_afe424c0_4_k_cu_b1410de9_209744cuda3std6ranges3__45__cpo4swapE - _ZN40_INTERNAL_afe424c0_4_k_cu_b1410de9_209744cuda3std3__45__cpo4cendE)
_ZN40_INTERNAL_afe424c0_4_k_cu_b1410de9_209744cuda3std3__45__cpo4cendE:
	.zero		1
	.type		_ZN40_INTERNAL_afe424c0_4_k_cu_b1410de9_209744cuda3std6ranges3__45__cpo4swapE,@object
	.size		_ZN40_INTERNAL_afe424c0_4_k_cu_b1410de9_209744cuda3std6ranges3__45__cpo4swapE,(.L_10 - _ZN40_INTERNAL_afe424c0_4_k_cu_b1410de9_209744cuda3std6ranges3__45__cpo4swapE)
_ZN40_INTERNAL_afe424c0_4_k_cu_b1410de9_209744cuda3std6ranges3__45__cpo4swapE:
	.zero		1
.L_10:


//--------------------- .nv.constant0._ZN7cutlass13device_kernelINS_4gemm6kernel13GemmUniversalIN4cute5tupleIJiiiiEEENS1_10collective13CollectiveMmaINS1_35MainloopSm100TmaUmmaWarpSpecializedILi8ELi2ELi4ENS5_IJNS4_1CILi2EEENSA_ILi1EEESC_EEEEENS5_IJNSA_ILi64EEENSA_ILi128EEENSA_ILi32EEEEEENS_10tfloat32_tENS5_IJlSC_lEEESJ_SK_NS4_8TiledMMAINS4_8MMA_AtomIJNS4_17SM100_MMA_TF32_SSISJ_SJ_fLi64ELi128ELNS4_4UMMA5MajorE0ELSP_0ELNSO_7ScaleInE0ELSQ_0EEEEEENS4_6LayoutINS5_IJSC_SC_SC_EEENS5_IJNSA_ILi0EEESV_SV_EEEEENS5_IJNS4_10UnderscoreESY_SY_EEEEENS4_13SM90_TMA_LOADENS4_14ComposedLayoutINS4_7SwizzleILi3ELi4ELi3EEENS4_18smem_ptr_flag_bitsILi32EEENST_INS5_IJNSA_ILi8EEESH_EEENS5_IJSH_SC_EEEEEEEvNS4_8identityENS4_23SM90_TMA_LOAD_MULTICASTES1B_vS1C_EENS_8epilogue10collective18CollectiveEpilogueINS1F_23Sm100TmaWarpSpecializedILi4ELi2ELi16ELb1ELb0EEEJSI_NS5_IJNST_ISF_SC_EENST_ISH_SC_EEEEESJ_SK_SJ_SK_NS1F_6fusion15FusionCallbacksIS1J_NS1N_17LinearCombinationISJ_fSJ_fLNS_15FloatRoundStyleE2EEESI_S1M_JEEENS4_5SM1004TMEM4LOAD26SM100_TMEM_LOAD_16dp128b8xES11_S1B_NS4_17SM75_U32x4_LDSM_NENS4_14SM90_TMA_STOREES1B_NS4_17SM90_U32x4_STSM_NENS4_39AutoVectorizingCopyWithAssumedAlignmentILi128EEEEEEvvEEEEvNT_6ParamsE --------------------------
	.section	.nv.constant0._ZN7cutlass13device_kernelINS_4gemm6kernel13GemmUniversalIN4cute5tupleIJiiiiEEENS1_10collective13CollectiveMmaINS1_35MainloopSm100TmaUmmaWarpSpecializedILi8ELi2ELi4ENS5_IJNS4_1CILi2EEENSA_ILi1EEESC_EEEEENS5_IJNSA_ILi64EEENSA_ILi128EEENSA_ILi32EEEEEENS_10tfloat32_tENS5_IJlSC_lEEESJ_SK_NS4_8TiledMMAINS4_8MMA_AtomIJNS4_17SM100_MMA_TF32_SSISJ_SJ_fLi64ELi128ELNS4_4UMMA5MajorE0ELSP_0ELNSO_7ScaleInE0ELSQ_0EEEEEENS4_6LayoutINS5_IJSC_SC_SC_EEENS5_IJNSA_ILi0EEESV_SV_EEEEENS5_IJNS4_10UnderscoreESY_SY_EEEEENS4_13SM90_TMA_LOADENS4_14ComposedLayoutINS4_7SwizzleILi3ELi4ELi3EEENS4_18smem_ptr_flag_bitsILi32EEENST_INS5_IJNSA_ILi8EEESH_EEENS5_IJSH_SC_EEEEEEEvNS4_8identityENS4_23SM90_TMA_LOAD_MULTICASTES1B_vS1C_EENS_8epilogue10collective18CollectiveEpilogueINS1F_23Sm100TmaWarpSpecializedILi4ELi2ELi16ELb1ELb0EEEJSI_NS5_IJNST_ISF_SC_EENST_ISH_SC_EEEEESJ_SK_SJ_SK_NS1F_6fusion15FusionCallbacksIS1J_NS1N_17LinearCombinationISJ_fSJ_fLNS_15FloatRoundStyleE2EEESI_S1M_JEEENS4_5SM1004TMEM4LOAD26SM100_TMEM_LOAD_16dp128b8xES11_S1B_NS4_17SM75_U32x4_LDSM_NENS4_14SM90_TMA_STOREES1B_NS4_17SM90_U32x4_STSM_NENS4_39AutoVectorizingCopyWithAssumedAlignmentILi128EEEEEEvvEEEEvNT_6ParamsE,"a",@progbits
	.sectionflags	@""
	.align	4
.nv.constant0._ZN7cutlass13device_kernelINS_4gemm6kernel13GemmUniversalIN4cute5tupleIJiiiiEEENS1_10collective13CollectiveMmaINS1_35MainloopSm100TmaUmmaWarpSpecializedILi8ELi2ELi4ENS5_IJNS4_1CILi2EEENSA_ILi1EEESC_EEEEENS5_IJNSA_ILi64EEENSA_ILi128EEENSA_ILi32EEEEEENS_10tfloat32_tENS5_IJlSC_lEEESJ_SK_NS4_8TiledMMAINS4_8MMA_AtomIJNS4_17SM100_MMA_TF32_SSISJ_SJ_fLi64ELi128ELNS4_4UMMA5MajorE0ELSP_0ELNSO_7ScaleInE0ELSQ_0EEEEEENS4_6LayoutINS5_IJSC_SC_SC_EEENS5_IJNSA_ILi0EEESV_SV_EEEEENS5_IJNS4_10UnderscoreESY_SY_EEEEENS4_13SM90_TMA_LOADENS4_14ComposedLayoutINS4_7SwizzleILi3ELi4ELi3EEENS4_18smem_ptr_flag_bitsILi32EEENST_INS5_IJNSA_ILi8EEESH_EEENS5_IJSH_SC_EEEEEEEvNS4_8identityENS4_23SM90_TMA_LOAD_MULTICASTES1B_vS1C_EENS_8epilogue10collective18CollectiveEpilogueINS1F_23Sm100TmaWarpSpecializedILi4ELi2ELi16ELb1ELb0EEEJSI_NS5_IJNST_ISF_SC_EENST_ISH_SC_EEEEESJ_SK_SJ_SK_NS1F_6fusion15FusionCallbacksIS1J_NS1N_17LinearCombinationISJ_fSJ_fLNS_15FloatRoundStyleE2EEESI_S1M_JEEENS4_5SM1004TMEM4LOAD26SM100_TMEM_LOAD_16dp128b8xES11_S1B_NS4_17SM75_U32x4_LDSM_NENS4_14SM90_TMA_STOREES1B_NS4_17SM90_U32x4_STSM_NENS4_39AutoVectorizingCopyWithAssumedAlignmentILi128EEEEEEvvEEEEvNT_6ParamsE:
	.zero		2944


//--------------------- SYMBOLS --------------------------

	.type		.nv.reservedSmem.offset0,@object
	.size		.nv.reservedSmem.offset0,0x4
	.type		.nv.reservedSmem.cap,@object
	.size		.nv.reservedSmem.cap,0x4
	.type		__assertfail,@function
